//
// Generated by NVIDIA NVVM Compiler
//
// Compiler Build ID: CL-36424714
// Cuda compilation tools, release 13.0, V13.0.88
// Based on NVVM 20.0.0
//

.version 9.0
.target sm_100
.address_size 64

	// .globl	_Z5FFT1DPfS_
// _ZZ5FFT1DPfS_E6shReal has been demoted
// _ZZ5FFT1DPfS_E5shImg has been demoted
// _ZZ20transposeDiagonal_xyPfS_S_S_iE4tile has been demoted
// _ZZ20transposeDiagonal_xzPfS_S_S_iE4tile has been demoted
// _ZZ20transposeDiagonal_xyPfS_iE4tile has been demoted
// _ZZ20transposeDiagonal_xzPfS_iE4tile has been demoted

.visible .entry _Z5FFT1DPfS_(
	.param .u64 .ptr .align 1 _Z5FFT1DPfS__param_0,
	.param .u64 .ptr .align 1 _Z5FFT1DPfS__param_1
)
{
	.reg .pred 	%p<16>;
	.reg .b32 	%r<104>;
	.reg .b32 	%f<1161>;
	.reg .b64 	%rd<44>;
	// demoted variable
	.shared .align 4 .b8 _ZZ5FFT1DPfS_E6shReal[4096];
	// demoted variable
	.shared .align 4 .b8 _ZZ5FFT1DPfS_E5shImg[4096];
	ld.param.u64 	%rd10, [_Z5FFT1DPfS__param_0];
	ld.param.u64 	%rd11, [_Z5FFT1DPfS__param_1];
	cvta.to.global.u64 	%rd12, %rd11;
	cvta.to.global.u64 	%rd13, %rd10;
	mov.u32 	%r1, %tid.x;
	mov.u32 	%r4, %ntid.x;
	mov.u32 	%r5, %ctaid.x;
	mul.lo.s32 	%r6, %r5, %r4;
	shl.b32 	%r7, %r6, 3;
	add.s32 	%r8, %r7, %r1;
	mul.wide.u32 	%rd14, %r8, 4;
	add.s64 	%rd15, %rd13, %rd14;
	ld.global.f32 	%f1, [%rd15];
	add.s64 	%rd16, %rd12, %rd14;
	ld.global.f32 	%f2, [%rd16];
	add.s32 	%r9, %r8, %r4;
	mul.wide.u32 	%rd17, %r9, 4;
	add.s64 	%rd18, %rd13, %rd17;
	ld.global.f32 	%f3, [%rd18];
	add.s64 	%rd19, %rd12, %rd17;
	ld.global.f32 	%f4, [%rd19];
	add.s32 	%r10, %r9, %r4;
	mul.wide.u32 	%rd20, %r10, 4;
	add.s64 	%rd21, %rd13, %rd20;
	ld.global.f32 	%f5, [%rd21];
	add.s64 	%rd22, %rd12, %rd20;
	ld.global.f32 	%f6, [%rd22];
	add.s32 	%r11, %r10, %r4;
	mul.wide.u32 	%rd23, %r11, 4;
	add.s64 	%rd1, %rd13, %rd23;
	ld.global.f32 	%f7, [%rd1];
	add.s64 	%rd24, %rd12, %rd23;
	ld.global.f32 	%f8, [%rd24];
	add.s32 	%r12, %r11, %r4;
	mul.wide.u32 	%rd25, %r12, 4;
	add.s64 	%rd2, %rd13, %rd25;
	ld.global.f32 	%f9, [%rd2];
	add.s64 	%rd3, %rd12, %rd25;
	ld.global.f32 	%f10, [%rd3];
	add.s32 	%r13, %r12, %r4;
	mul.wide.u32 	%rd26, %r13, 4;
	add.s64 	%rd4, %rd13, %rd26;
	ld.global.f32 	%f11, [%rd4];
	add.s64 	%rd5, %rd12, %rd26;
	ld.global.f32 	%f12, [%rd5];
	add.s32 	%r14, %r13, %r4;
	mul.wide.u32 	%rd27, %r14, 4;
	add.s64 	%rd6, %rd13, %rd27;
	ld.global.f32 	%f13, [%rd6];
	add.s64 	%rd7, %rd12, %rd27;
	ld.global.f32 	%f14, [%rd7];
	add.s32 	%r15, %r14, %r4;
	mul.wide.u32 	%rd28, %r15, 4;
	add.s64 	%rd8, %rd13, %rd28;
	ld.global.f32 	%f15, [%rd8];
	add.s64 	%rd9, %rd12, %rd28;
	ld.global.f32 	%f16, [%rd9];
	shl.b32 	%r16, %r1, 2;
	mov.u32 	%r17, _ZZ5FFT1DPfS_E5shImg;
	add.s32 	%r2, %r17, %r16;
	mov.u32 	%r18, _ZZ5FFT1DPfS_E6shReal;
	add.s32 	%r3, %r18, %r16;
	st.shared.f32 	[%r3], %f1;
	st.shared.f32 	[%r2], %f2;
	st.shared.f32 	[%r3+512], %f3;
	st.shared.f32 	[%r2+512], %f4;
	st.shared.f32 	[%r3+1024], %f5;
	st.shared.f32 	[%r2+1024], %f6;
	st.shared.f32 	[%r3+1536], %f7;
	st.shared.f32 	[%r2+1536], %f8;
	st.shared.f32 	[%r3+2048], %f9;
	st.shared.f32 	[%r2+2048], %f10;
	st.shared.f32 	[%r3+2560], %f11;
	st.shared.f32 	[%r2+2560], %f12;
	st.shared.f32 	[%r3+3072], %f13;
	st.shared.f32 	[%r2+3072], %f14;
	st.shared.f32 	[%r3+3584], %f15;
	st.shared.f32 	[%r2+3584], %f16;
	bar.sync 	0;
	and.b32  	%r19, %r1, 64;
	setp.eq.s32 	%p1, %r19, 0;
	@%p1 bra 	$L__BB0_2;
	ld.shared.f32 	%f545, [%r3+-256];
	sub.f32 	%f976, %f545, %f1;
	ld.shared.f32 	%f546, [%r2+-256];
	sub.f32 	%f984, %f546, %f2;
	ld.shared.f32 	%f547, [%r3+256];
	sub.f32 	%f975, %f547, %f3;
	ld.shared.f32 	%f548, [%r2+256];
	sub.f32 	%f983, %f548, %f4;
	ld.shared.f32 	%f549, [%r3+768];
	sub.f32 	%f974, %f549, %f5;
	ld.shared.f32 	%f550, [%r2+768];
	sub.f32 	%f982, %f550, %f6;
	ld.shared.f32 	%f551, [%r3+1280];
	sub.f32 	%f973, %f551, %f7;
	ld.shared.f32 	%f552, [%r2+1280];
	sub.f32 	%f981, %f552, %f8;
	ld.shared.f32 	%f553, [%r3+1792];
	sub.f32 	%f972, %f553, %f9;
	ld.shared.f32 	%f554, [%r2+1792];
	sub.f32 	%f980, %f554, %f10;
	ld.shared.f32 	%f555, [%r3+2304];
	sub.f32 	%f971, %f555, %f11;
	ld.shared.f32 	%f556, [%r2+2304];
	sub.f32 	%f979, %f556, %f12;
	ld.shared.f32 	%f557, [%r3+2816];
	sub.f32 	%f970, %f557, %f13;
	ld.shared.f32 	%f558, [%r2+2816];
	sub.f32 	%f978, %f558, %f14;
	ld.shared.f32 	%f559, [%r3+3328];
	sub.f32 	%f969, %f559, %f15;
	ld.shared.f32 	%f560, [%r2+3328];
	sub.f32 	%f977, %f560, %f16;
	bra.uni 	$L__BB0_3;
$L__BB0_2:
	ld.shared.f32 	%f561, [%r3+256];
	add.f32 	%f976, %f561, %f1;
	ld.shared.f32 	%f562, [%r2+256];
	add.f32 	%f984, %f562, %f2;
	ld.shared.f32 	%f563, [%r3+768];
	add.f32 	%f975, %f563, %f3;
	ld.shared.f32 	%f564, [%r2+768];
	add.f32 	%f983, %f564, %f4;
	ld.shared.f32 	%f565, [%r3+1280];
	add.f32 	%f974, %f565, %f5;
	ld.shared.f32 	%f566, [%r2+1280];
	add.f32 	%f982, %f566, %f6;
	ld.shared.f32 	%f567, [%r3+1792];
	add.f32 	%f973, %f567, %f7;
	ld.shared.f32 	%f568, [%r2+1792];
	add.f32 	%f981, %f568, %f8;
	ld.shared.f32 	%f569, [%r3+2304];
	add.f32 	%f972, %f569, %f9;
	ld.shared.f32 	%f570, [%r2+2304];
	add.f32 	%f980, %f570, %f10;
	ld.shared.f32 	%f571, [%r3+2816];
	add.f32 	%f971, %f571, %f11;
	ld.shared.f32 	%f572, [%r2+2816];
	add.f32 	%f979, %f572, %f12;
	ld.shared.f32 	%f573, [%r3+3328];
	add.f32 	%f970, %f573, %f13;
	ld.shared.f32 	%f574, [%r2+3328];
	add.f32 	%f978, %f574, %f14;
	ld.shared.f32 	%f575, [%r3+3840];
	add.f32 	%f969, %f575, %f15;
	ld.shared.f32 	%f576, [%r2+3840];
	add.f32 	%f977, %f576, %f16;
$L__BB0_3:
	and.b32  	%r20, %r1, 32;
	setp.eq.s32 	%p2, %r20, 0;
	@%p2 bra 	$L__BB0_5;
	shr.u32 	%r21, %r1, 1;
	and.b32  	%r22, %r21, 32;
	cvt.rn.f32.u32 	%f577, %r22;
	mul.f32 	%f578, %f577, 0fBD490FDB;
	cos.approx.f32 	%f579, %f578;
	sin.approx.f32 	%f580, %f578;
	mul.f32 	%f581, %f579, %f976;
	mul.f32 	%f582, %f580, %f984;
	sub.f32 	%f65, %f581, %f582;
	mul.f32 	%f583, %f579, %f984;
	fma.rn.f32 	%f984, %f580, %f976, %f583;
	mul.f32 	%f584, %f579, %f975;
	mul.f32 	%f585, %f580, %f983;
	sub.f32 	%f67, %f584, %f585;
	mul.f32 	%f586, %f579, %f983;
	fma.rn.f32 	%f983, %f580, %f975, %f586;
	mul.f32 	%f587, %f579, %f974;
	mul.f32 	%f588, %f580, %f982;
	sub.f32 	%f69, %f587, %f588;
	mul.f32 	%f589, %f579, %f982;
	fma.rn.f32 	%f982, %f580, %f974, %f589;
	mul.f32 	%f590, %f579, %f973;
	mul.f32 	%f591, %f580, %f981;
	sub.f32 	%f71, %f590, %f591;
	mul.f32 	%f592, %f579, %f981;
	fma.rn.f32 	%f981, %f580, %f973, %f592;
	mul.f32 	%f593, %f579, %f972;
	mul.f32 	%f594, %f580, %f980;
	sub.f32 	%f73, %f593, %f594;
	mul.f32 	%f595, %f579, %f980;
	fma.rn.f32 	%f980, %f580, %f972, %f595;
	mul.f32 	%f596, %f579, %f971;
	mul.f32 	%f597, %f580, %f979;
	sub.f32 	%f75, %f596, %f597;
	mul.f32 	%f598, %f579, %f979;
	fma.rn.f32 	%f979, %f580, %f971, %f598;
	mul.f32 	%f599, %f579, %f970;
	mul.f32 	%f600, %f580, %f978;
	sub.f32 	%f77, %f599, %f600;
	mul.f32 	%f601, %f579, %f978;
	fma.rn.f32 	%f978, %f580, %f970, %f601;
	mul.f32 	%f602, %f579, %f969;
	mul.f32 	%f603, %f580, %f977;
	sub.f32 	%f79, %f602, %f603;
	mul.f32 	%f604, %f579, %f977;
	fma.rn.f32 	%f977, %f580, %f969, %f604;
	mov.f32 	%f969, %f79;
	mov.f32 	%f970, %f77;
	mov.f32 	%f971, %f75;
	mov.f32 	%f972, %f73;
	mov.f32 	%f973, %f71;
	mov.f32 	%f974, %f69;
	mov.f32 	%f975, %f67;
	mov.f32 	%f976, %f65;
$L__BB0_5:
	and.b32  	%r23, %r1, 32;
	setp.eq.s32 	%p3, %r23, 0;
	st.shared.f32 	[%r3], %f976;
	st.shared.f32 	[%r2], %f984;
	st.shared.f32 	[%r3+512], %f975;
	st.shared.f32 	[%r2+512], %f983;
	st.shared.f32 	[%r3+1024], %f974;
	st.shared.f32 	[%r2+1024], %f982;
	st.shared.f32 	[%r3+1536], %f973;
	st.shared.f32 	[%r2+1536], %f981;
	st.shared.f32 	[%r3+2048], %f972;
	st.shared.f32 	[%r2+2048], %f980;
	st.shared.f32 	[%r3+2560], %f971;
	st.shared.f32 	[%r2+2560], %f979;
	st.shared.f32 	[%r3+3072], %f970;
	st.shared.f32 	[%r2+3072], %f978;
	st.shared.f32 	[%r3+3584], %f969;
	st.shared.f32 	[%r2+3584], %f977;
	bar.sync 	0;
	@%p3 bra 	$L__BB0_7;
	ld.shared.f32 	%f605, [%r3+-128];
	sub.f32 	%f1008, %f605, %f976;
	ld.shared.f32 	%f606, [%r2+-128];
	sub.f32 	%f1016, %f606, %f984;
	ld.shared.f32 	%f607, [%r3+384];
	sub.f32 	%f1007, %f607, %f975;
	ld.shared.f32 	%f608, [%r2+384];
	sub.f32 	%f1015, %f608, %f983;
	ld.shared.f32 	%f609, [%r3+896];
	sub.f32 	%f1006, %f609, %f974;
	ld.shared.f32 	%f610, [%r2+896];
	sub.f32 	%f1014, %f610, %f982;
	ld.shared.f32 	%f611, [%r3+1408];
	sub.f32 	%f1005, %f611, %f973;
	ld.shared.f32 	%f612, [%r2+1408];
	sub.f32 	%f1013, %f612, %f981;
	ld.shared.f32 	%f613, [%r3+1920];
	sub.f32 	%f1004, %f613, %f972;
	ld.shared.f32 	%f614, [%r2+1920];
	sub.f32 	%f1012, %f614, %f980;
	ld.shared.f32 	%f615, [%r3+2432];
	sub.f32 	%f1003, %f615, %f971;
	ld.shared.f32 	%f616, [%r2+2432];
	sub.f32 	%f1011, %f616, %f979;
	ld.shared.f32 	%f617, [%r3+2944];
	sub.f32 	%f1002, %f617, %f970;
	ld.shared.f32 	%f618, [%r2+2944];
	sub.f32 	%f1010, %f618, %f978;
	ld.shared.f32 	%f619, [%r3+3456];
	sub.f32 	%f1001, %f619, %f969;
	ld.shared.f32 	%f620, [%r2+3456];
	sub.f32 	%f1009, %f620, %f977;
	bra.uni 	$L__BB0_8;
$L__BB0_7:
	ld.shared.f32 	%f621, [%r3+128];
	add.f32 	%f1008, %f621, %f976;
	ld.shared.f32 	%f622, [%r2+128];
	add.f32 	%f1016, %f622, %f984;
	ld.shared.f32 	%f623, [%r3+640];
	add.f32 	%f1007, %f623, %f975;
	ld.shared.f32 	%f624, [%r2+640];
	add.f32 	%f1015, %f624, %f983;
	ld.shared.f32 	%f625, [%r3+1152];
	add.f32 	%f1006, %f625, %f974;
	ld.shared.f32 	%f626, [%r2+1152];
	add.f32 	%f1014, %f626, %f982;
	ld.shared.f32 	%f627, [%r3+1664];
	add.f32 	%f1005, %f627, %f973;
	ld.shared.f32 	%f628, [%r2+1664];
	add.f32 	%f1013, %f628, %f981;
	ld.shared.f32 	%f629, [%r3+2176];
	add.f32 	%f1004, %f629, %f972;
	ld.shared.f32 	%f630, [%r2+2176];
	add.f32 	%f1012, %f630, %f980;
	ld.shared.f32 	%f631, [%r3+2688];
	add.f32 	%f1003, %f631, %f971;
	ld.shared.f32 	%f632, [%r2+2688];
	add.f32 	%f1011, %f632, %f979;
	ld.shared.f32 	%f633, [%r3+3200];
	add.f32 	%f1002, %f633, %f970;
	ld.shared.f32 	%f634, [%r2+3200];
	add.f32 	%f1010, %f634, %f978;
	ld.shared.f32 	%f635, [%r3+3712];
	add.f32 	%f1001, %f635, %f969;
	ld.shared.f32 	%f636, [%r2+3712];
	add.f32 	%f1009, %f636, %f977;
$L__BB0_8:
	and.b32  	%r24, %r1, 16;
	setp.eq.s32 	%p4, %r24, 0;
	@%p4 bra 	$L__BB0_10;
	shr.u32 	%r25, %r1, 2;
	and.b32  	%r26, %r25, 16;
	and.b32  	%r27, %r1, 32;
	or.b32  	%r28, %r26, %r27;
	cvt.rn.f32.u32 	%f637, %r28;
	mul.f32 	%f638, %f637, 0fBD490FDB;
	cos.approx.f32 	%f639, %f638;
	sin.approx.f32 	%f640, %f638;
	mul.f32 	%f641, %f639, %f1008;
	mul.f32 	%f642, %f640, %f1016;
	sub.f32 	%f145, %f641, %f642;
	mul.f32 	%f643, %f639, %f1016;
	fma.rn.f32 	%f1016, %f640, %f1008, %f643;
	mul.f32 	%f644, %f639, %f1007;
	mul.f32 	%f645, %f640, %f1015;
	sub.f32 	%f147, %f644, %f645;
	mul.f32 	%f646, %f639, %f1015;
	fma.rn.f32 	%f1015, %f640, %f1007, %f646;
	mul.f32 	%f647, %f639, %f1006;
	mul.f32 	%f648, %f640, %f1014;
	sub.f32 	%f149, %f647, %f648;
	mul.f32 	%f649, %f639, %f1014;
	fma.rn.f32 	%f1014, %f640, %f1006, %f649;
	mul.f32 	%f650, %f639, %f1005;
	mul.f32 	%f651, %f640, %f1013;
	sub.f32 	%f151, %f650, %f651;
	mul.f32 	%f652, %f639, %f1013;
	fma.rn.f32 	%f1013, %f640, %f1005, %f652;
	mul.f32 	%f653, %f639, %f1004;
	mul.f32 	%f654, %f640, %f1012;
	sub.f32 	%f153, %f653, %f654;
	mul.f32 	%f655, %f639, %f1012;
	fma.rn.f32 	%f1012, %f640, %f1004, %f655;
	mul.f32 	%f656, %f639, %f1003;
	mul.f32 	%f657, %f640, %f1011;
	sub.f32 	%f155, %f656, %f657;
	mul.f32 	%f658, %f639, %f1011;
	fma.rn.f32 	%f1011, %f640, %f1003, %f658;
	mul.f32 	%f659, %f639, %f1002;
	mul.f32 	%f660, %f640, %f1010;
	sub.f32 	%f157, %f659, %f660;
	mul.f32 	%f661, %f639, %f1010;
	fma.rn.f32 	%f1010, %f640, %f1002, %f661;
	mul.f32 	%f662, %f639, %f1001;
	mul.f32 	%f663, %f640, %f1009;
	sub.f32 	%f159, %f662, %f663;
	mul.f32 	%f664, %f639, %f1009;
	fma.rn.f32 	%f1009, %f640, %f1001, %f664;
	mov.f32 	%f1001, %f159;
	mov.f32 	%f1002, %f157;
	mov.f32 	%f1003, %f155;
	mov.f32 	%f1004, %f153;
	mov.f32 	%f1005, %f151;
	mov.f32 	%f1006, %f149;
	mov.f32 	%f1007, %f147;
	mov.f32 	%f1008, %f145;
$L__BB0_10:
	and.b32  	%r29, %r1, 16;
	setp.eq.s32 	%p5, %r29, 0;
	st.shared.f32 	[%r3], %f1008;
	st.shared.f32 	[%r2], %f1016;
	st.shared.f32 	[%r3+512], %f1007;
	st.shared.f32 	[%r2+512], %f1015;
	st.shared.f32 	[%r3+1024], %f1006;
	st.shared.f32 	[%r2+1024], %f1014;
	st.shared.f32 	[%r3+1536], %f1005;
	st.shared.f32 	[%r2+1536], %f1013;
	st.shared.f32 	[%r3+2048], %f1004;
	st.shared.f32 	[%r2+2048], %f1012;
	st.shared.f32 	[%r3+2560], %f1003;
	st.shared.f32 	[%r2+2560], %f1011;
	st.shared.f32 	[%r3+3072], %f1002;
	st.shared.f32 	[%r2+3072], %f1010;
	st.shared.f32 	[%r3+3584], %f1001;
	st.shared.f32 	[%r2+3584], %f1009;
	bar.sync 	0;
	@%p5 bra 	$L__BB0_12;
	ld.shared.f32 	%f665, [%r3+-64];
	sub.f32 	%f1040, %f665, %f1008;
	ld.shared.f32 	%f666, [%r2+-64];
	sub.f32 	%f1048, %f666, %f1016;
	ld.shared.f32 	%f667, [%r3+448];
	sub.f32 	%f1039, %f667, %f1007;
	ld.shared.f32 	%f668, [%r2+448];
	sub.f32 	%f1047, %f668, %f1015;
	ld.shared.f32 	%f669, [%r3+960];
	sub.f32 	%f1038, %f669, %f1006;
	ld.shared.f32 	%f670, [%r2+960];
	sub.f32 	%f1046, %f670, %f1014;
	ld.shared.f32 	%f671, [%r3+1472];
	sub.f32 	%f1037, %f671, %f1005;
	ld.shared.f32 	%f672, [%r2+1472];
	sub.f32 	%f1045, %f672, %f1013;
	ld.shared.f32 	%f673, [%r3+1984];
	sub.f32 	%f1036, %f673, %f1004;
	ld.shared.f32 	%f674, [%r2+1984];
	sub.f32 	%f1044, %f674, %f1012;
	ld.shared.f32 	%f675, [%r3+2496];
	sub.f32 	%f1035, %f675, %f1003;
	ld.shared.f32 	%f676, [%r2+2496];
	sub.f32 	%f1043, %f676, %f1011;
	ld.shared.f32 	%f677, [%r3+3008];
	sub.f32 	%f1034, %f677, %f1002;
	ld.shared.f32 	%f678, [%r2+3008];
	sub.f32 	%f1042, %f678, %f1010;
	ld.shared.f32 	%f679, [%r3+3520];
	sub.f32 	%f1033, %f679, %f1001;
	ld.shared.f32 	%f680, [%r2+3520];
	sub.f32 	%f1041, %f680, %f1009;
	bra.uni 	$L__BB0_13;
$L__BB0_12:
	ld.shared.f32 	%f681, [%r3+64];
	add.f32 	%f1040, %f681, %f1008;
	ld.shared.f32 	%f682, [%r2+64];
	add.f32 	%f1048, %f682, %f1016;
	ld.shared.f32 	%f683, [%r3+576];
	add.f32 	%f1039, %f683, %f1007;
	ld.shared.f32 	%f684, [%r2+576];
	add.f32 	%f1047, %f684, %f1015;
	ld.shared.f32 	%f685, [%r3+1088];
	add.f32 	%f1038, %f685, %f1006;
	ld.shared.f32 	%f686, [%r2+1088];
	add.f32 	%f1046, %f686, %f1014;
	ld.shared.f32 	%f687, [%r3+1600];
	add.f32 	%f1037, %f687, %f1005;
	ld.shared.f32 	%f688, [%r2+1600];
	add.f32 	%f1045, %f688, %f1013;
	ld.shared.f32 	%f689, [%r3+2112];
	add.f32 	%f1036, %f689, %f1004;
	ld.shared.f32 	%f690, [%r2+2112];
	add.f32 	%f1044, %f690, %f1012;
	ld.shared.f32 	%f691, [%r3+2624];
	add.f32 	%f1035, %f691, %f1003;
	ld.shared.f32 	%f692, [%r2+2624];
	add.f32 	%f1043, %f692, %f1011;
	ld.shared.f32 	%f693, [%r3+3136];
	add.f32 	%f1034, %f693, %f1002;
	ld.shared.f32 	%f694, [%r2+3136];
	add.f32 	%f1042, %f694, %f1010;
	ld.shared.f32 	%f695, [%r3+3648];
	add.f32 	%f1033, %f695, %f1001;
	ld.shared.f32 	%f696, [%r2+3648];
	add.f32 	%f1041, %f696, %f1009;
$L__BB0_13:
	and.b32  	%r30, %r1, 8;
	setp.eq.s32 	%p6, %r30, 0;
	@%p6 bra 	$L__BB0_15;
	shr.u32 	%r31, %r1, 3;
	and.b32  	%r32, %r31, 8;
	shr.u32 	%r33, %r1, 1;
	and.b32  	%r34, %r33, 16;
	or.b32  	%r35, %r32, %r34;
	shl.b32 	%r36, %r1, 1;
	and.b32  	%r37, %r36, 32;
	or.b32  	%r38, %r35, %r37;
	cvt.rn.f32.u32 	%f697, %r38;
	mul.f32 	%f698, %f697, 0fBD490FDB;
	cos.approx.f32 	%f699, %f698;
	sin.approx.f32 	%f700, %f698;
	mul.f32 	%f701, %f699, %f1040;
	mul.f32 	%f702, %f700, %f1048;
	sub.f32 	%f225, %f701, %f702;
	mul.f32 	%f703, %f699, %f1048;
	fma.rn.f32 	%f1048, %f700, %f1040, %f703;
	mul.f32 	%f704, %f699, %f1039;
	mul.f32 	%f705, %f700, %f1047;
	sub.f32 	%f227, %f704, %f705;
	mul.f32 	%f706, %f699, %f1047;
	fma.rn.f32 	%f1047, %f700, %f1039, %f706;
	mul.f32 	%f707, %f699, %f1038;
	mul.f32 	%f708, %f700, %f1046;
	sub.f32 	%f229, %f707, %f708;
	mul.f32 	%f709, %f699, %f1046;
	fma.rn.f32 	%f1046, %f700, %f1038, %f709;
	mul.f32 	%f710, %f699, %f1037;
	mul.f32 	%f711, %f700, %f1045;
	sub.f32 	%f231, %f710, %f711;
	mul.f32 	%f712, %f699, %f1045;
	fma.rn.f32 	%f1045, %f700, %f1037, %f712;
	mul.f32 	%f713, %f699, %f1036;
	mul.f32 	%f714, %f700, %f1044;
	sub.f32 	%f233, %f713, %f714;
	mul.f32 	%f715, %f699, %f1044;
	fma.rn.f32 	%f1044, %f700, %f1036, %f715;
	mul.f32 	%f716, %f699, %f1035;
	mul.f32 	%f717, %f700, %f1043;
	sub.f32 	%f235, %f716, %f717;
	mul.f32 	%f718, %f699, %f1043;
	fma.rn.f32 	%f1043, %f700, %f1035, %f718;
	mul.f32 	%f719, %f699, %f1034;
	mul.f32 	%f720, %f700, %f1042;
	sub.f32 	%f237, %f719, %f720;
	mul.f32 	%f721, %f699, %f1042;
	fma.rn.f32 	%f1042, %f700, %f1034, %f721;
	mul.f32 	%f722, %f699, %f1033;
	mul.f32 	%f723, %f700, %f1041;
	sub.f32 	%f239, %f722, %f723;
	mul.f32 	%f724, %f699, %f1041;
	fma.rn.f32 	%f1041, %f700, %f1033, %f724;
	mov.f32 	%f1033, %f239;
	mov.f32 	%f1034, %f237;
	mov.f32 	%f1035, %f235;
	mov.f32 	%f1036, %f233;
	mov.f32 	%f1037, %f231;
	mov.f32 	%f1038, %f229;
	mov.f32 	%f1039, %f227;
	mov.f32 	%f1040, %f225;
$L__BB0_15:
	and.b32  	%r39, %r1, 8;
	setp.eq.s32 	%p7, %r39, 0;
	st.shared.f32 	[%r3], %f1040;
	st.shared.f32 	[%r2], %f1048;
	st.shared.f32 	[%r3+512], %f1039;
	st.shared.f32 	[%r2+512], %f1047;
	st.shared.f32 	[%r3+1024], %f1038;
	st.shared.f32 	[%r2+1024], %f1046;
	st.shared.f32 	[%r3+1536], %f1037;
	st.shared.f32 	[%r2+1536], %f1045;
	st.shared.f32 	[%r3+2048], %f1036;
	st.shared.f32 	[%r2+2048], %f1044;
	st.shared.f32 	[%r3+2560], %f1035;
	st.shared.f32 	[%r2+2560], %f1043;
	st.shared.f32 	[%r3+3072], %f1034;
	st.shared.f32 	[%r2+3072], %f1042;
	st.shared.f32 	[%r3+3584], %f1033;
	st.shared.f32 	[%r2+3584], %f1041;
	bar.sync 	0;
	@%p7 bra 	$L__BB0_17;
	ld.shared.f32 	%f725, [%r3+-32];
	sub.f32 	%f1072, %f725, %f1040;
	ld.shared.f32 	%f726, [%r2+-32];
	sub.f32 	%f1080, %f726, %f1048;
	ld.shared.f32 	%f727, [%r3+480];
	sub.f32 	%f1071, %f727, %f1039;
	ld.shared.f32 	%f728, [%r2+480];
	sub.f32 	%f1079, %f728, %f1047;
	ld.shared.f32 	%f729, [%r3+992];
	sub.f32 	%f1070, %f729, %f1038;
	ld.shared.f32 	%f730, [%r2+992];
	sub.f32 	%f1078, %f730, %f1046;
	ld.shared.f32 	%f731, [%r3+1504];
	sub.f32 	%f1069, %f731, %f1037;
	ld.shared.f32 	%f732, [%r2+1504];
	sub.f32 	%f1077, %f732, %f1045;
	ld.shared.f32 	%f733, [%r3+2016];
	sub.f32 	%f1068, %f733, %f1036;
	ld.shared.f32 	%f734, [%r2+2016];
	sub.f32 	%f1076, %f734, %f1044;
	ld.shared.f32 	%f735, [%r3+2528];
	sub.f32 	%f1067, %f735, %f1035;
	ld.shared.f32 	%f736, [%r2+2528];
	sub.f32 	%f1075, %f736, %f1043;
	ld.shared.f32 	%f737, [%r3+3040];
	sub.f32 	%f1066, %f737, %f1034;
	ld.shared.f32 	%f738, [%r2+3040];
	sub.f32 	%f1074, %f738, %f1042;
	ld.shared.f32 	%f739, [%r3+3552];
	sub.f32 	%f1065, %f739, %f1033;
	ld.shared.f32 	%f740, [%r2+3552];
	sub.f32 	%f1073, %f740, %f1041;
	bra.uni 	$L__BB0_18;
$L__BB0_17:
	ld.shared.f32 	%f741, [%r3+32];
	add.f32 	%f1072, %f741, %f1040;
	ld.shared.f32 	%f742, [%r2+32];
	add.f32 	%f1080, %f742, %f1048;
	ld.shared.f32 	%f743, [%r3+544];
	add.f32 	%f1071, %f743, %f1039;
	ld.shared.f32 	%f744, [%r2+544];
	add.f32 	%f1079, %f744, %f1047;
	ld.shared.f32 	%f745, [%r3+1056];
	add.f32 	%f1070, %f745, %f1038;
	ld.shared.f32 	%f746, [%r2+1056];
	add.f32 	%f1078, %f746, %f1046;
	ld.shared.f32 	%f747, [%r3+1568];
	add.f32 	%f1069, %f747, %f1037;
	ld.shared.f32 	%f748, [%r2+1568];
	add.f32 	%f1077, %f748, %f1045;
	ld.shared.f32 	%f749, [%r3+2080];
	add.f32 	%f1068, %f749, %f1036;
	ld.shared.f32 	%f750, [%r2+2080];
	add.f32 	%f1076, %f750, %f1044;
	ld.shared.f32 	%f751, [%r3+2592];
	add.f32 	%f1067, %f751, %f1035;
	ld.shared.f32 	%f752, [%r2+2592];
	add.f32 	%f1075, %f752, %f1043;
	ld.shared.f32 	%f753, [%r3+3104];
	add.f32 	%f1066, %f753, %f1034;
	ld.shared.f32 	%f754, [%r2+3104];
	add.f32 	%f1074, %f754, %f1042;
	ld.shared.f32 	%f755, [%r3+3616];
	add.f32 	%f1065, %f755, %f1033;
	ld.shared.f32 	%f756, [%r2+3616];
	add.f32 	%f1073, %f756, %f1041;
$L__BB0_18:
	and.b32  	%r40, %r1, 4;
	setp.eq.s32 	%p8, %r40, 0;
	@%p8 bra 	$L__BB0_20;
	shr.u32 	%r41, %r1, 4;
	and.b32  	%r42, %r41, 6;
	and.b32  	%r43, %r1, 24;
	or.b32  	%r44, %r42, %r43;
	and.b32  	%r45, %r44, 20;
	shl.b32 	%r46, %r44, 2;
	and.b32  	%r47, %r46, 40;
	or.b32  	%r48, %r47, %r45;
	cvt.rn.f32.u32 	%f757, %r48;
	mul.f32 	%f758, %f757, 0fBD490FDB;
	cos.approx.f32 	%f759, %f758;
	sin.approx.f32 	%f760, %f758;
	mul.f32 	%f761, %f759, %f1072;
	mul.f32 	%f762, %f760, %f1080;
	sub.f32 	%f305, %f761, %f762;
	mul.f32 	%f763, %f759, %f1080;
	fma.rn.f32 	%f1080, %f760, %f1072, %f763;
	mul.f32 	%f764, %f759, %f1071;
	mul.f32 	%f765, %f760, %f1079;
	sub.f32 	%f307, %f764, %f765;
	mul.f32 	%f766, %f759, %f1079;
	fma.rn.f32 	%f1079, %f760, %f1071, %f766;
	mul.f32 	%f767, %f759, %f1070;
	mul.f32 	%f768, %f760, %f1078;
	sub.f32 	%f309, %f767, %f768;
	mul.f32 	%f769, %f759, %f1078;
	fma.rn.f32 	%f1078, %f760, %f1070, %f769;
	mul.f32 	%f770, %f759, %f1069;
	mul.f32 	%f771, %f760, %f1077;
	sub.f32 	%f311, %f770, %f771;
	mul.f32 	%f772, %f759, %f1077;
	fma.rn.f32 	%f1077, %f760, %f1069, %f772;
	mul.f32 	%f773, %f759, %f1068;
	mul.f32 	%f774, %f760, %f1076;
	sub.f32 	%f313, %f773, %f774;
	mul.f32 	%f775, %f759, %f1076;
	fma.rn.f32 	%f1076, %f760, %f1068, %f775;
	mul.f32 	%f776, %f759, %f1067;
	mul.f32 	%f777, %f760, %f1075;
	sub.f32 	%f315, %f776, %f777;
	mul.f32 	%f778, %f759, %f1075;
	fma.rn.f32 	%f1075, %f760, %f1067, %f778;
	mul.f32 	%f779, %f759, %f1066;
	mul.f32 	%f780, %f760, %f1074;
	sub.f32 	%f317, %f779, %f780;
	mul.f32 	%f781, %f759, %f1074;
	fma.rn.f32 	%f1074, %f760, %f1066, %f781;
	mul.f32 	%f782, %f759, %f1065;
	mul.f32 	%f783, %f760, %f1073;
	sub.f32 	%f319, %f782, %f783;
	mul.f32 	%f784, %f759, %f1073;
	fma.rn.f32 	%f1073, %f760, %f1065, %f784;
	mov.f32 	%f1065, %f319;
	mov.f32 	%f1066, %f317;
	mov.f32 	%f1067, %f315;
	mov.f32 	%f1068, %f313;
	mov.f32 	%f1069, %f311;
	mov.f32 	%f1070, %f309;
	mov.f32 	%f1071, %f307;
	mov.f32 	%f1072, %f305;
$L__BB0_20:
	and.b32  	%r49, %r1, 4;
	setp.eq.s32 	%p9, %r49, 0;
	st.shared.f32 	[%r3], %f1072;
	st.shared.f32 	[%r2], %f1080;
	st.shared.f32 	[%r3+512], %f1071;
	st.shared.f32 	[%r2+512], %f1079;
	st.shared.f32 	[%r3+1024], %f1070;
	st.shared.f32 	[%r2+1024], %f1078;
	st.shared.f32 	[%r3+1536], %f1069;
	st.shared.f32 	[%r2+1536], %f1077;
	st.shared.f32 	[%r3+2048], %f1068;
	st.shared.f32 	[%r2+2048], %f1076;
	st.shared.f32 	[%r3+2560], %f1067;
	st.shared.f32 	[%r2+2560], %f1075;
	st.shared.f32 	[%r3+3072], %f1066;
	st.shared.f32 	[%r2+3072], %f1074;
	st.shared.f32 	[%r3+3584], %f1065;
	st.shared.f32 	[%r2+3584], %f1073;
	bar.sync 	0;
	@%p9 bra 	$L__BB0_22;
	ld.shared.f32 	%f785, [%r3+-16];
	sub.f32 	%f1104, %f785, %f1072;
	ld.shared.f32 	%f786, [%r2+-16];
	sub.f32 	%f1112, %f786, %f1080;
	ld.shared.f32 	%f787, [%r3+496];
	sub.f32 	%f1103, %f787, %f1071;
	ld.shared.f32 	%f788, [%r2+496];
	sub.f32 	%f1111, %f788, %f1079;
	ld.shared.f32 	%f789, [%r3+1008];
	sub.f32 	%f1102, %f789, %f1070;
	ld.shared.f32 	%f790, [%r2+1008];
	sub.f32 	%f1110, %f790, %f1078;
	ld.shared.f32 	%f791, [%r3+1520];
	sub.f32 	%f1101, %f791, %f1069;
	ld.shared.f32 	%f792, [%r2+1520];
	sub.f32 	%f1109, %f792, %f1077;
	ld.shared.f32 	%f793, [%r3+2032];
	sub.f32 	%f1100, %f793, %f1068;
	ld.shared.f32 	%f794, [%r2+2032];
	sub.f32 	%f1108, %f794, %f1076;
	ld.shared.f32 	%f795, [%r3+2544];
	sub.f32 	%f1099, %f795, %f1067;
	ld.shared.f32 	%f796, [%r2+2544];
	sub.f32 	%f1107, %f796, %f1075;
	ld.shared.f32 	%f797, [%r3+3056];
	sub.f32 	%f1098, %f797, %f1066;
	ld.shared.f32 	%f798, [%r2+3056];
	sub.f32 	%f1106, %f798, %f1074;
	ld.shared.f32 	%f799, [%r3+3568];
	sub.f32 	%f1097, %f799, %f1065;
	ld.shared.f32 	%f800, [%r2+3568];
	sub.f32 	%f1105, %f800, %f1073;
	bra.uni 	$L__BB0_23;
$L__BB0_22:
	ld.shared.f32 	%f801, [%r3+16];
	add.f32 	%f1104, %f801, %f1072;
	ld.shared.f32 	%f802, [%r2+16];
	add.f32 	%f1112, %f802, %f1080;
	ld.shared.f32 	%f803, [%r3+528];
	add.f32 	%f1103, %f803, %f1071;
	ld.shared.f32 	%f804, [%r2+528];
	add.f32 	%f1111, %f804, %f1079;
	ld.shared.f32 	%f805, [%r3+1040];
	add.f32 	%f1102, %f805, %f1070;
	ld.shared.f32 	%f806, [%r2+1040];
	add.f32 	%f1110, %f806, %f1078;
	ld.shared.f32 	%f807, [%r3+1552];
	add.f32 	%f1101, %f807, %f1069;
	ld.shared.f32 	%f808, [%r2+1552];
	add.f32 	%f1109, %f808, %f1077;
	ld.shared.f32 	%f809, [%r3+2064];
	add.f32 	%f1100, %f809, %f1068;
	ld.shared.f32 	%f810, [%r2+2064];
	add.f32 	%f1108, %f810, %f1076;
	ld.shared.f32 	%f811, [%r3+2576];
	add.f32 	%f1099, %f811, %f1067;
	ld.shared.f32 	%f812, [%r2+2576];
	add.f32 	%f1107, %f812, %f1075;
	ld.shared.f32 	%f813, [%r3+3088];
	add.f32 	%f1098, %f813, %f1066;
	ld.shared.f32 	%f814, [%r2+3088];
	add.f32 	%f1106, %f814, %f1074;
	ld.shared.f32 	%f815, [%r3+3600];
	add.f32 	%f1097, %f815, %f1065;
	ld.shared.f32 	%f816, [%r2+3600];
	add.f32 	%f1105, %f816, %f1073;
$L__BB0_23:
	and.b32  	%r50, %r1, 2;
	setp.eq.s32 	%p10, %r50, 0;
	@%p10 bra 	$L__BB0_25;
	shr.u32 	%r51, %r1, 5;
	and.b32  	%r52, %r51, 3;
	shr.u32 	%r53, %r1, 1;
	and.b32  	%r54, %r53, 12;
	or.b32  	%r55, %r52, %r54;
	shl.b32 	%r56, %r1, 3;
	and.b32  	%r57, %r56, 32;
	and.b32  	%r58, %r55, 10;
	or.b32  	%r59, %r58, %r57;
	shl.b32 	%r60, %r55, 2;
	and.b32  	%r61, %r60, 20;
	or.b32  	%r62, %r59, %r61;
	cvt.rn.f32.u32 	%f817, %r62;
	mul.f32 	%f818, %f817, 0fBD490FDB;
	cos.approx.f32 	%f819, %f818;
	sin.approx.f32 	%f820, %f818;
	mul.f32 	%f821, %f819, %f1104;
	mul.f32 	%f822, %f820, %f1112;
	sub.f32 	%f385, %f821, %f822;
	mul.f32 	%f823, %f819, %f1112;
	fma.rn.f32 	%f1112, %f820, %f1104, %f823;
	mul.f32 	%f824, %f819, %f1103;
	mul.f32 	%f825, %f820, %f1111;
	sub.f32 	%f387, %f824, %f825;
	mul.f32 	%f826, %f819, %f1111;
	fma.rn.f32 	%f1111, %f820, %f1103, %f826;
	mul.f32 	%f827, %f819, %f1102;
	mul.f32 	%f828, %f820, %f1110;
	sub.f32 	%f389, %f827, %f828;
	mul.f32 	%f829, %f819, %f1110;
	fma.rn.f32 	%f1110, %f820, %f1102, %f829;
	mul.f32 	%f830, %f819, %f1101;
	mul.f32 	%f831, %f820, %f1109;
	sub.f32 	%f391, %f830, %f831;
	mul.f32 	%f832, %f819, %f1109;
	fma.rn.f32 	%f1109, %f820, %f1101, %f832;
	mul.f32 	%f833, %f819, %f1100;
	mul.f32 	%f834, %f820, %f1108;
	sub.f32 	%f393, %f833, %f834;
	mul.f32 	%f835, %f819, %f1108;
	fma.rn.f32 	%f1108, %f820, %f1100, %f835;
	mul.f32 	%f836, %f819, %f1099;
	mul.f32 	%f837, %f820, %f1107;
	sub.f32 	%f395, %f836, %f837;
	mul.f32 	%f838, %f819, %f1107;
	fma.rn.f32 	%f1107, %f820, %f1099, %f838;
	mul.f32 	%f839, %f819, %f1098;
	mul.f32 	%f840, %f820, %f1106;
	sub.f32 	%f397, %f839, %f840;
	mul.f32 	%f841, %f819, %f1106;
	fma.rn.f32 	%f1106, %f820, %f1098, %f841;
	mul.f32 	%f842, %f819, %f1097;
	mul.f32 	%f843, %f820, %f1105;
	sub.f32 	%f399, %f842, %f843;
	mul.f32 	%f844, %f819, %f1105;
	fma.rn.f32 	%f1105, %f820, %f1097, %f844;
	mov.f32 	%f1097, %f399;
	mov.f32 	%f1098, %f397;
	mov.f32 	%f1099, %f395;
	mov.f32 	%f1100, %f393;
	mov.f32 	%f1101, %f391;
	mov.f32 	%f1102, %f389;
	mov.f32 	%f1103, %f387;
	mov.f32 	%f1104, %f385;
$L__BB0_25:
	and.b32  	%r63, %r1, 2;
	setp.eq.s32 	%p11, %r63, 0;
	st.shared.f32 	[%r3], %f1104;
	st.shared.f32 	[%r2], %f1112;
	st.shared.f32 	[%r3+512], %f1103;
	st.shared.f32 	[%r2+512], %f1111;
	st.shared.f32 	[%r3+1024], %f1102;
	st.shared.f32 	[%r2+1024], %f1110;
	st.shared.f32 	[%r3+1536], %f1101;
	st.shared.f32 	[%r2+1536], %f1109;
	st.shared.f32 	[%r3+2048], %f1100;
	st.shared.f32 	[%r2+2048], %f1108;
	st.shared.f32 	[%r3+2560], %f1099;
	st.shared.f32 	[%r2+2560], %f1107;
	st.shared.f32 	[%r3+3072], %f1098;
	st.shared.f32 	[%r2+3072], %f1106;
	st.shared.f32 	[%r3+3584], %f1097;
	st.shared.f32 	[%r2+3584], %f1105;
	bar.sync 	0;
	@%p11 bra 	$L__BB0_27;
	ld.shared.f32 	%f845, [%r3+-8];
	sub.f32 	%f1136, %f845, %f1104;
	ld.shared.f32 	%f846, [%r2+-8];
	sub.f32 	%f1144, %f846, %f1112;
	ld.shared.f32 	%f847, [%r3+504];
	sub.f32 	%f1135, %f847, %f1103;
	ld.shared.f32 	%f848, [%r2+504];
	sub.f32 	%f1143, %f848, %f1111;
	ld.shared.f32 	%f849, [%r3+1016];
	sub.f32 	%f1134, %f849, %f1102;
	ld.shared.f32 	%f850, [%r2+1016];
	sub.f32 	%f1142, %f850, %f1110;
	ld.shared.f32 	%f851, [%r3+1528];
	sub.f32 	%f1133, %f851, %f1101;
	ld.shared.f32 	%f852, [%r2+1528];
	sub.f32 	%f1141, %f852, %f1109;
	ld.shared.f32 	%f853, [%r3+2040];
	sub.f32 	%f1132, %f853, %f1100;
	ld.shared.f32 	%f854, [%r2+2040];
	sub.f32 	%f1140, %f854, %f1108;
	ld.shared.f32 	%f855, [%r3+2552];
	sub.f32 	%f1131, %f855, %f1099;
	ld.shared.f32 	%f856, [%r2+2552];
	sub.f32 	%f1139, %f856, %f1107;
	ld.shared.f32 	%f857, [%r3+3064];
	sub.f32 	%f1130, %f857, %f1098;
	ld.shared.f32 	%f858, [%r2+3064];
	sub.f32 	%f1138, %f858, %f1106;
	ld.shared.f32 	%f859, [%r3+3576];
	sub.f32 	%f1129, %f859, %f1097;
	ld.shared.f32 	%f860, [%r2+3576];
	sub.f32 	%f1137, %f860, %f1105;
	bra.uni 	$L__BB0_28;
$L__BB0_27:
	ld.shared.f32 	%f861, [%r3+8];
	add.f32 	%f1136, %f861, %f1104;
	ld.shared.f32 	%f862, [%r2+8];
	add.f32 	%f1144, %f862, %f1112;
	ld.shared.f32 	%f863, [%r3+520];
	add.f32 	%f1135, %f863, %f1103;
	ld.shared.f32 	%f864, [%r2+520];
	add.f32 	%f1143, %f864, %f1111;
	ld.shared.f32 	%f865, [%r3+1032];
	add.f32 	%f1134, %f865, %f1102;
	ld.shared.f32 	%f866, [%r2+1032];
	add.f32 	%f1142, %f866, %f1110;
	ld.shared.f32 	%f867, [%r3+1544];
	add.f32 	%f1133, %f867, %f1101;
	ld.shared.f32 	%f868, [%r2+1544];
	add.f32 	%f1141, %f868, %f1109;
	ld.shared.f32 	%f869, [%r3+2056];
	add.f32 	%f1132, %f869, %f1100;
	ld.shared.f32 	%f870, [%r2+2056];
	add.f32 	%f1140, %f870, %f1108;
	ld.shared.f32 	%f871, [%r3+2568];
	add.f32 	%f1131, %f871, %f1099;
	ld.shared.f32 	%f872, [%r2+2568];
	add.f32 	%f1139, %f872, %f1107;
	ld.shared.f32 	%f873, [%r3+3080];
	add.f32 	%f1130, %f873, %f1098;
	ld.shared.f32 	%f874, [%r2+3080];
	add.f32 	%f1138, %f874, %f1106;
	ld.shared.f32 	%f875, [%r3+3592];
	add.f32 	%f1129, %f875, %f1097;
	ld.shared.f32 	%f876, [%r2+3592];
	add.f32 	%f1137, %f876, %f1105;
$L__BB0_28:
	and.b32  	%r64, %r1, 1;
	setp.eq.b32 	%p12, %r64, 1;
	not.pred 	%p13, %p12;
	@%p13 bra 	$L__BB0_30;
	shr.u32 	%r65, %r1, 4;
	and.b32  	%r66, %r65, 6;
	and.b32  	%r67, %r1, 24;
	or.b32  	%r68, %r66, %r67;
	shl.b32 	%r69, %r1, 4;
	and.b32  	%r70, %r69, 96;
	or.b32  	%r71, %r68, %r70;
	shr.u32 	%r72, %r71, 2;
	and.b32  	%r73, %r72, 21;
	and.b32  	%r74, %r71, 42;
	or.b32  	%r75, %r73, %r74;
	cvt.rn.f32.u32 	%f877, %r75;
	mul.f32 	%f878, %f877, 0fBD490FDB;
	cos.approx.f32 	%f879, %f878;
	sin.approx.f32 	%f880, %f878;
	mul.f32 	%f881, %f879, %f1136;
	mul.f32 	%f882, %f880, %f1144;
	sub.f32 	%f465, %f881, %f882;
	mul.f32 	%f883, %f879, %f1144;
	fma.rn.f32 	%f1144, %f880, %f1136, %f883;
	mul.f32 	%f884, %f879, %f1135;
	mul.f32 	%f885, %f880, %f1143;
	sub.f32 	%f467, %f884, %f885;
	mul.f32 	%f886, %f879, %f1143;
	fma.rn.f32 	%f1143, %f880, %f1135, %f886;
	mul.f32 	%f887, %f879, %f1134;
	mul.f32 	%f888, %f880, %f1142;
	sub.f32 	%f469, %f887, %f888;
	mul.f32 	%f889, %f879, %f1142;
	fma.rn.f32 	%f1142, %f880, %f1134, %f889;
	mul.f32 	%f890, %f879, %f1133;
	mul.f32 	%f891, %f880, %f1141;
	sub.f32 	%f471, %f890, %f891;
	mul.f32 	%f892, %f879, %f1141;
	fma.rn.f32 	%f1141, %f880, %f1133, %f892;
	mul.f32 	%f893, %f879, %f1132;
	mul.f32 	%f894, %f880, %f1140;
	sub.f32 	%f473, %f893, %f894;
	mul.f32 	%f895, %f879, %f1140;
	fma.rn.f32 	%f1140, %f880, %f1132, %f895;
	mul.f32 	%f896, %f879, %f1131;
	mul.f32 	%f897, %f880, %f1139;
	sub.f32 	%f475, %f896, %f897;
	mul.f32 	%f898, %f879, %f1139;
	fma.rn.f32 	%f1139, %f880, %f1131, %f898;
	mul.f32 	%f899, %f879, %f1130;
	mul.f32 	%f900, %f880, %f1138;
	sub.f32 	%f477, %f899, %f900;
	mul.f32 	%f901, %f879, %f1138;
	fma.rn.f32 	%f1138, %f880, %f1130, %f901;
	mul.f32 	%f902, %f879, %f1129;
	mul.f32 	%f903, %f880, %f1137;
	sub.f32 	%f479, %f902, %f903;
	mul.f32 	%f904, %f879, %f1137;
	fma.rn.f32 	%f1137, %f880, %f1129, %f904;
	mov.f32 	%f1129, %f479;
	mov.f32 	%f1130, %f477;
	mov.f32 	%f1131, %f475;
	mov.f32 	%f1132, %f473;
	mov.f32 	%f1133, %f471;
	mov.f32 	%f1134, %f469;
	mov.f32 	%f1135, %f467;
	mov.f32 	%f1136, %f465;
$L__BB0_30:
	and.b32  	%r76, %r1, 1;
	setp.eq.b32 	%p14, %r76, 1;
	not.pred 	%p15, %p14;
	st.shared.f32 	[%r3], %f1136;
	st.shared.f32 	[%r2], %f1144;
	st.shared.f32 	[%r3+512], %f1135;
	st.shared.f32 	[%r2+512], %f1143;
	st.shared.f32 	[%r3+1024], %f1134;
	st.shared.f32 	[%r2+1024], %f1142;
	st.shared.f32 	[%r3+1536], %f1133;
	st.shared.f32 	[%r2+1536], %f1141;
	st.shared.f32 	[%r3+2048], %f1132;
	st.shared.f32 	[%r2+2048], %f1140;
	st.shared.f32 	[%r3+2560], %f1131;
	st.shared.f32 	[%r2+2560], %f1139;
	st.shared.f32 	[%r3+3072], %f1130;
	st.shared.f32 	[%r2+3072], %f1138;
	st.shared.f32 	[%r3+3584], %f1129;
	st.shared.f32 	[%r2+3584], %f1137;
	bar.sync 	0;
	@%p15 bra 	$L__BB0_32;
	ld.shared.f32 	%f905, [%r3+-4];
	sub.f32 	%f1152, %f905, %f1136;
	ld.shared.f32 	%f906, [%r2+-4];
	sub.f32 	%f1160, %f906, %f1144;
	ld.shared.f32 	%f907, [%r3+508];
	sub.f32 	%f1151, %f907, %f1135;
	ld.shared.f32 	%f908, [%r2+508];
	sub.f32 	%f1159, %f908, %f1143;
	ld.shared.f32 	%f909, [%r3+1020];
	sub.f32 	%f1150, %f909, %f1134;
	ld.shared.f32 	%f910, [%r2+1020];
	sub.f32 	%f1158, %f910, %f1142;
	ld.shared.f32 	%f911, [%r3+1532];
	sub.f32 	%f1149, %f911, %f1133;
	ld.shared.f32 	%f912, [%r2+1532];
	sub.f32 	%f1157, %f912, %f1141;
	ld.shared.f32 	%f913, [%r3+2044];
	sub.f32 	%f1148, %f913, %f1132;
	ld.shared.f32 	%f914, [%r2+2044];
	sub.f32 	%f1156, %f914, %f1140;
	ld.shared.f32 	%f915, [%r3+2556];
	sub.f32 	%f1147, %f915, %f1131;
	ld.shared.f32 	%f916, [%r2+2556];
	sub.f32 	%f1155, %f916, %f1139;
	ld.shared.f32 	%f917, [%r3+3068];
	sub.f32 	%f1146, %f917, %f1130;
	ld.shared.f32 	%f918, [%r2+3068];
	sub.f32 	%f1154, %f918, %f1138;
	ld.shared.f32 	%f919, [%r3+3580];
	sub.f32 	%f1145, %f919, %f1129;
	ld.shared.f32 	%f920, [%r2+3580];
	sub.f32 	%f1153, %f920, %f1137;
	bra.uni 	$L__BB0_33;
$L__BB0_32:
	ld.shared.f32 	%f921, [%r3+4];
	add.f32 	%f1152, %f921, %f1136;
	ld.shared.f32 	%f922, [%r2+4];
	add.f32 	%f1160, %f922, %f1144;
	ld.shared.f32 	%f923, [%r3+516];
	add.f32 	%f1151, %f923, %f1135;
	ld.shared.f32 	%f924, [%r2+516];
	add.f32 	%f1159, %f924, %f1143;
	ld.shared.f32 	%f925, [%r3+1028];
	add.f32 	%f1150, %f925, %f1134;
	ld.shared.f32 	%f926, [%r2+1028];
	add.f32 	%f1158, %f926, %f1142;
	ld.shared.f32 	%f927, [%r3+1540];
	add.f32 	%f1149, %f927, %f1133;
	ld.shared.f32 	%f928, [%r2+1540];
	add.f32 	%f1157, %f928, %f1141;
	ld.shared.f32 	%f929, [%r3+2052];
	add.f32 	%f1148, %f929, %f1132;
	ld.shared.f32 	%f930, [%r2+2052];
	add.f32 	%f1156, %f930, %f1140;
	ld.shared.f32 	%f931, [%r3+2564];
	add.f32 	%f1147, %f931, %f1131;
	ld.shared.f32 	%f932, [%r2+2564];
	add.f32 	%f1155, %f932, %f1139;
	ld.shared.f32 	%f933, [%r3+3076];
	add.f32 	%f1146, %f933, %f1130;
	ld.shared.f32 	%f934, [%r2+3076];
	add.f32 	%f1154, %f934, %f1138;
	ld.shared.f32 	%f935, [%r3+3588];
	add.f32 	%f1145, %f935, %f1129;
	ld.shared.f32 	%f936, [%r2+3588];
	add.f32 	%f1153, %f936, %f1137;
$L__BB0_33:
	ld.param.u64 	%rd43, [_Z5FFT1DPfS__param_1];
	ld.param.u64 	%rd42, [_Z5FFT1DPfS__param_0];
	shr.u32 	%r77, %r1, 4;
	and.b32  	%r78, %r77, 15;
	shl.b32 	%r79, %r1, 4;
	and.b32  	%r80, %r79, 12528;
	or.b32  	%r81, %r78, %r80;
	shr.u32 	%r82, %r81, 2;
	and.b32  	%r83, %r82, 51;
	shl.b32 	%r84, %r81, 2;
	and.b32  	%r85, %r84, 49356;
	or.b32  	%r86, %r83, %r85;
	shr.u32 	%r87, %r86, 2;
	and.b32  	%r88, %r87, 8234;
	and.b32  	%r89, %r86, 16469;
	or.b32  	%r90, %r88, %r89;
	shl.b32 	%r91, %r90, 2;
	mov.u32 	%r92, _ZZ5FFT1DPfS_E6shReal;
	add.s32 	%r93, %r92, %r91;
	st.shared.f32 	[%r93], %f1152;
	mov.u32 	%r94, _ZZ5FFT1DPfS_E5shImg;
	add.s32 	%r95, %r94, %r91;
	st.shared.f32 	[%r95], %f1160;
	st.shared.f32 	[%r93+512], %f1151;
	st.shared.f32 	[%r95+512], %f1159;
	st.shared.f32 	[%r93+1024], %f1150;
	st.shared.f32 	[%r95+1024], %f1158;
	st.shared.f32 	[%r93+1536], %f1149;
	st.shared.f32 	[%r95+1536], %f1157;
	st.shared.f32 	[%r93+2048], %f1148;
	st.shared.f32 	[%r95+2048], %f1156;
	st.shared.f32 	[%r93+2560], %f1147;
	st.shared.f32 	[%r95+2560], %f1155;
	st.shared.f32 	[%r93+3072], %f1146;
	st.shared.f32 	[%r95+3072], %f1154;
	st.shared.f32 	[%r93+3584], %f1145;
	st.shared.f32 	[%r95+3584], %f1153;
	bar.sync 	0;
	ld.shared.f32 	%f937, [%r3];
	cvta.to.global.u64 	%rd29, %rd42;
	mov.u32 	%r96, %ctaid.x;
	mov.u32 	%r97, %ntid.x;
	mul.lo.s32 	%r98, %r96, %r97;
	shl.b32 	%r99, %r98, 3;
	add.s32 	%r100, %r99, %r1;
	mul.wide.u32 	%rd30, %r100, 4;
	add.s64 	%rd31, %rd29, %rd30;
	st.global.f32 	[%rd31], %f937;
	ld.shared.f32 	%f938, [%r2];
	cvta.to.global.u64 	%rd32, %rd43;
	add.s64 	%rd33, %rd32, %rd30;
	st.global.f32 	[%rd33], %f938;
	ld.shared.f32 	%f939, [%r3+512];
	add.s32 	%r101, %r100, %r97;
	mul.wide.u32 	%rd34, %r101, 4;
	add.s64 	%rd35, %rd29, %rd34;
	st.global.f32 	[%rd35], %f939;
	ld.shared.f32 	%f940, [%r2+512];
	add.s64 	%rd36, %rd32, %rd34;
	st.global.f32 	[%rd36], %f940;
	ld.shared.f32 	%f941, [%r3+1024];
	add.s32 	%r102, %r101, %r97;
	mul.wide.u32 	%rd37, %r102, 4;
	add.s64 	%rd38, %rd29, %rd37;
	st.global.f32 	[%rd38], %f941;
	ld.shared.f32 	%f942, [%r2+1024];
	add.s64 	%rd39, %rd32, %rd37;
	st.global.f32 	[%rd39], %f942;
	ld.shared.f32 	%f943, [%r3+1536];
	st.global.f32 	[%rd1], %f943;
	ld.shared.f32 	%f944, [%r2+1536];
	add.s32 	%r103, %r102, %r97;
	mul.wide.u32 	%rd40, %r103, 4;
	add.s64 	%rd41, %rd32, %rd40;
	st.global.f32 	[%rd41], %f944;
	ld.shared.f32 	%f945, [%r3+2048];
	st.global.f32 	[%rd2], %f945;
	ld.shared.f32 	%f946, [%r2+2048];
	st.global.f32 	[%rd3], %f946;
	ld.shared.f32 	%f947, [%r3+2560];
	st.global.f32 	[%rd4], %f947;
	ld.shared.f32 	%f948, [%r2+2560];
	st.global.f32 	[%rd5], %f948;
	ld.shared.f32 	%f949, [%r3+3072];
	st.global.f32 	[%rd6], %f949;
	ld.shared.f32 	%f950, [%r2+3072];
	st.global.f32 	[%rd7], %f950;
	ld.shared.f32 	%f951, [%r3+3584];
	st.global.f32 	[%rd8], %f951;
	ld.shared.f32 	%f952, [%r2+3584];
	st.global.f32 	[%rd9], %f952;
	ret;

}
	// .globl	_Z20transposeDiagonal_xyPfS_S_S_i
.visible .entry _Z20transposeDiagonal_xyPfS_S_S_i(
	.param .u64 .ptr .align 1 _Z20transposeDiagonal_xyPfS_S_S_i_param_0,
	.param .u64 .ptr .align 1 _Z20transposeDiagonal_xyPfS_S_S_i_param_1,
	.param .u64 .ptr .align 1 _Z20transposeDiagonal_xyPfS_S_S_i_param_2,
	.param .u64 .ptr .align 1 _Z20transposeDiagonal_xyPfS_S_S_i_param_3,
	.param .u32 _Z20transposeDiagonal_xyPfS_S_S_i_param_4
)
{
	.reg .b32 	%r<28>;
	.reg .b32 	%f<5>;
	.reg .b64 	%rd<15>;
	// demoted variable
	.shared .align 4 .b8 _ZZ20transposeDiagonal_xyPfS_S_S_iE4tile[1088];
	ld.param.u64 	%rd1, [_Z20transposeDiagonal_xyPfS_S_S_i_param_0];
	ld.param.u64 	%rd2, [_Z20transposeDiagonal_xyPfS_S_S_i_param_1];
	ld.param.u64 	%rd3, [_Z20transposeDiagonal_xyPfS_S_S_i_param_2];
	ld.param.u64 	%rd4, [_Z20transposeDiagonal_xyPfS_S_S_i_param_3];
	ld.param.u32 	%r1, [_Z20transposeDiagonal_xyPfS_S_S_i_param_4];
	cvta.to.global.u64 	%rd5, %rd2;
	cvta.to.global.u64 	%rd6, %rd4;
	cvta.to.global.u64 	%rd7, %rd1;
	cvta.to.global.u64 	%rd8, %rd3;
	mov.u32 	%r2, %ctaid.x;
	mov.u32 	%r3, %ctaid.y;
	add.s32 	%r4, %r2, %r3;
	mov.u32 	%r5, %nctaid.x;
	rem.u32 	%r6, %r4, %r5;
	shl.b32 	%r7, %r6, 4;
	mov.u32 	%r8, %tid.x;
	shl.b32 	%r9, %r2, 4;
	mov.u32 	%r10, %tid.y;
	add.s32 	%r11, %r9, %r10;
	mov.u32 	%r12, %ctaid.z;
	mul.lo.s32 	%r13, %r1, %r12;
	add.s32 	%r14, %r11, %r13;
	mad.lo.s32 	%r15, %r14, %r1, %r8;
	add.s32 	%r16, %r15, %r7;
	add.s32 	%r17, %r9, %r8;
	add.s32 	%r18, %r13, %r10;
	add.s32 	%r19, %r18, %r7;
	mad.lo.s32 	%r20, %r19, %r1, %r17;
	mul.wide.s32 	%rd9, %r16, 4;
	add.s64 	%rd10, %rd8, %rd9;
	ld.global.f32 	%f1, [%rd10];
	mov.u32 	%r21, _ZZ20transposeDiagonal_xyPfS_S_S_iE4tile;
	mad.lo.s32 	%r22, %r10, 68, %r21;
	shl.b32 	%r23, %r8, 2;
	add.s32 	%r24, %r22, %r23;
	st.shared.f32 	[%r24], %f1;
	bar.sync 	0;
	mad.lo.s32 	%r25, %r8, 68, %r21;
	shl.b32 	%r26, %r10, 2;
	add.s32 	%r27, %r25, %r26;
	ld.shared.f32 	%f2, [%r27];
	mul.wide.s32 	%rd11, %r20, 4;
	add.s64 	%rd12, %rd7, %rd11;
	st.global.f32 	[%rd12], %f2;
	bar.sync 	0;
	add.s64 	%rd13, %rd6, %rd9;
	ld.global.f32 	%f3, [%rd13];
	st.shared.f32 	[%r24], %f3;
	bar.sync 	0;
	ld.shared.f32 	%f4, [%r27];
	add.s64 	%rd14, %rd5, %rd11;
	st.global.f32 	[%rd14], %f4;
	ret;

}
	// .globl	_Z20transposeDiagonal_xzPfS_S_S_i
.visible .entry _Z20transposeDiagonal_xzPfS_S_S_i(
	.param .u64 .ptr .align 1 _Z20transposeDiagonal_xzPfS_S_S_i_param_0,
	.param .u64 .ptr .align 1 _Z20transposeDiagonal_xzPfS_S_S_i_param_1,
	.param .u64 .ptr .align 1 _Z20transposeDiagonal_xzPfS_S_S_i_param_2,
	.param .u64 .ptr .align 1 _Z20transposeDiagonal_xzPfS_S_S_i_param_3,
	.param .u32 _Z20transposeDiagonal_xzPfS_S_S_i_param_4
)
{
	.reg .b32 	%r<27>;
	.reg .b32 	%f<5>;
	.reg .b64 	%rd<15>;
	// demoted variable
	.shared .align 4 .b8 _ZZ20transposeDiagonal_xzPfS_S_S_iE4tile[1088];
	ld.param.u64 	%rd1, [_Z20transposeDiagonal_xzPfS_S_S_i_param_0];
	ld.param.u64 	%rd2, [_Z20transposeDiagonal_xzPfS_S_S_i_param_1];
	ld.param.u64 	%rd3, [_Z20transposeDiagonal_xzPfS_S_S_i_param_2];
	ld.param.u64 	%rd4, [_Z20transposeDiagonal_xzPfS_S_S_i_param_3];
	ld.param.u32 	%r1, [_Z20transposeDiagonal_xzPfS_S_S_i_param_4];
	cvta.to.global.u64 	%rd5, %rd2;
	cvta.to.global.u64 	%rd6, %rd4;
	cvta.to.global.u64 	%rd7, %rd1;
	cvta.to.global.u64 	%rd8, %rd3;
	mov.u32 	%r2, %ctaid.x;
	mov.u32 	%r3, %ctaid.z;
	add.s32 	%r4, %r2, %r3;
	mov.u32 	%r5, %nctaid.x;
	rem.u32 	%r6, %r4, %r5;
	shl.b32 	%r7, %r6, 4;
	mov.u32 	%r8, %tid.x;
	shl.b32 	%r9, %r2, 4;
	mov.u32 	%r10, %tid.z;
	add.s32 	%r11, %r9, %r10;
	mov.u32 	%r12, %ctaid.y;
	mad.lo.s32 	%r13, %r1, %r11, %r12;
	mad.lo.s32 	%r14, %r13, %r1, %r8;
	add.s32 	%r15, %r14, %r7;
	add.s32 	%r16, %r9, %r8;
	add.s32 	%r17, %r7, %r10;
	mad.lo.s32 	%r18, %r17, %r1, %r12;
	mad.lo.s32 	%r19, %r18, %r1, %r16;
	mul.wide.s32 	%rd9, %r15, 4;
	add.s64 	%rd10, %rd8, %rd9;
	ld.global.f32 	%f1, [%rd10];
	mov.u32 	%r20, _ZZ20transposeDiagonal_xzPfS_S_S_iE4tile;
	mad.lo.s32 	%r21, %r10, 68, %r20;
	shl.b32 	%r22, %r8, 2;
	add.s32 	%r23, %r21, %r22;
	st.shared.f32 	[%r23], %f1;
	bar.sync 	0;
	mad.lo.s32 	%r24, %r8, 68, %r20;
	shl.b32 	%r25, %r10, 2;
	add.s32 	%r26, %r24, %r25;
	ld.shared.f32 	%f2, [%r26];
	mul.wide.s32 	%rd11, %r19, 4;
	add.s64 	%rd12, %rd7, %rd11;
	st.global.f32 	[%rd12], %f2;
	bar.sync 	0;
	add.s64 	%rd13, %rd6, %rd9;
	ld.global.f32 	%f3, [%rd13];
	st.shared.f32 	[%r23], %f3;
	bar.sync 	0;
	ld.shared.f32 	%f4, [%r26];
	add.s64 	%rd14, %rd5, %rd11;
	st.global.f32 	[%rd14], %f4;
	ret;

}
	// .globl	_Z20transposeDiagonal_xyPfS_i
.visible .entry _Z20transposeDiagonal_xyPfS_i(
	.param .u64 .ptr .align 1 _Z20transposeDiagonal_xyPfS_i_param_0,
	.param .u64 .ptr .align 1 _Z20transposeDiagonal_xyPfS_i_param_1,
	.param .u32 _Z20transposeDiagonal_xyPfS_i_param_2
)
{
	.reg .b32 	%r<28>;
	.reg .b32 	%f<3>;
	.reg .b64 	%rd<9>;
	// demoted variable
	.shared .align 4 .b8 _ZZ20transposeDiagonal_xyPfS_iE4tile[1088];
	ld.param.u64 	%rd1, [_Z20transposeDiagonal_xyPfS_i_param_0];
	ld.param.u64 	%rd2, [_Z20transposeDiagonal_xyPfS_i_param_1];
	ld.param.u32 	%r1, [_Z20transposeDiagonal_xyPfS_i_param_2];
	cvta.to.global.u64 	%rd3, %rd1;
	cvta.to.global.u64 	%rd4, %rd2;
	mov.u32 	%r2, %ctaid.x;
	mov.u32 	%r3, %ctaid.y;
	add.s32 	%r4, %r2, %r3;
	mov.u32 	%r5, %nctaid.x;
	rem.u32 	%r6, %r4, %r5;
	shl.b32 	%r7, %r6, 4;
	mov.u32 	%r8, %tid.x;
	shl.b32 	%r9, %r2, 4;
	mov.u32 	%r10, %tid.y;
	add.s32 	%r11, %r9, %r10;
	mov.u32 	%r12, %ctaid.z;
	mul.lo.s32 	%r13, %r1, %r12;
	add.s32 	%r14, %r11, %r13;
	mad.lo.s32 	%r15, %r14, %r1, %r8;
	add.s32 	%r16, %r15, %r7;
	add.s32 	%r17, %r9, %r8;
	add.s32 	%r18, %r13, %r10;
	add.s32 	%r19, %r18, %r7;
	mad.lo.s32 	%r20, %r19, %r1, %r17;
	mul.wide.s32 	%rd5, %r16, 4;
	add.s64 	%rd6, %rd4, %rd5;
	ld.global.f32 	%f1, [%rd6];
	mov.u32 	%r21, _ZZ20transposeDiagonal_xyPfS_iE4tile;
	mad.lo.s32 	%r22, %r10, 68, %r21;
	shl.b32 	%r23, %r8, 2;
	add.s32 	%r24, %r22, %r23;
	st.shared.f32 	[%r24], %f1;
	bar.sync 	0;
	mad.lo.s32 	%r25, %r8, 68, %r21;
	shl.b32 	%r26, %r10, 2;
	add.s32 	%r27, %r25, %r26;
	ld.shared.f32 	%f2, [%r27];
	mul.wide.s32 	%rd7, %r20, 4;
	add.s64 	%rd8, %rd3, %rd7;
	st.global.f32 	[%rd8], %f2;
	ret;

}
	// .globl	_Z20transposeDiagonal_xzPfS_i
.visible .entry _Z20transposeDiagonal_xzPfS_i(
	.param .u64 .ptr .align 1 _Z20transposeDiagonal_xzPfS_i_param_0,
	.param .u64 .ptr .align 1 _Z20transposeDiagonal_xzPfS_i_param_1,
	.param .u32 _Z20transposeDiagonal_xzPfS_i_param_2
)
{
	.reg .b32 	%r<27>;
	.reg .b32 	%f<3>;
	.reg .b64 	%rd<9>;
	// demoted variable
	.shared .align 4 .b8 _ZZ20transposeDiagonal_xzPfS_iE4tile[1088];
	ld.param.u64 	%rd1, [_Z20transposeDiagonal_xzPfS_i_param_0];
	ld.param.u64 	%rd2, [_Z20transposeDiagonal_xzPfS_i_param_1];
	ld.param.u32 	%r1, [_Z20transposeDiagonal_xzPfS_i_param_2];
	cvta.to.global.u64 	%rd3, %rd1;
	cvta.to.global.u64 	%rd4, %rd2;
	mov.u32 	%r2, %ctaid.x;
	mov.u32 	%r3, %ctaid.z;
	add.s32 	%r4, %r2, %r3;
	mov.u32 	%r5, %nctaid.x;
	rem.u32 	%r6, %r4, %r5;
	shl.b32 	%r7, %r6, 4;
	mov.u32 	%r8, %tid.x;
	shl.b32 	%r9, %r2, 4;
	mov.u32 	%r10, %tid.z;
	add.s32 	%r11, %r9, %r10;
	mov.u32 	%r12, %ctaid.y;
	mad.lo.s32 	%r13, %r1, %r11, %r12;
	mad.lo.s32 	%r14, %r13, %r1, %r8;
	add.s32 	%r15, %r14, %r7;
	add.s32 	%r16, %r9, %r8;
	add.s32 	%r17, %r7, %r10;
	mad.lo.s32 	%r18, %r17, %r1, %r12;
	mad.lo.s32 	%r19, %r18, %r1, %r16;
	mul.wide.s32 	%rd5, %r15, 4;
	add.s64 	%rd6, %rd4, %rd5;
	ld.global.f32 	%f1, [%rd6];
	mov.u32 	%r20, _ZZ20transposeDiagonal_xzPfS_iE4tile;
	mad.lo.s32 	%r21, %r10, 68, %r20;
	shl.b32 	%r22, %r8, 2;
	add.s32 	%r23, %r21, %r22;
	st.shared.f32 	[%r23], %f1;
	bar.sync 	0;
	mad.lo.s32 	%r24, %r8, 68, %r20;
	shl.b32 	%r25, %r10, 2;
	add.s32 	%r26, %r24, %r25;
	ld.shared.f32 	%f2, [%r26];
	mul.wide.s32 	%rd7, %r19, 4;
	add.s64 	%rd8, %rd3, %rd7;
	st.global.f32 	[%rd8], %f2;
	ret;

}


// ===== COMPILED SASS (sm_100) =====

	.target	sm_100

	.elftype	@"ET_EXEC"


//--------------------- .note.nv.tkinfo           --------------------------
	.section	.note.nv.tkinfo,"",@"SHT_NOTE"
	.sectionflags	@"SHF_NOTE_NV_TKINFO"
	.tkinfo
        /*0018*/ 	.word	0x00000002
        /*0030*/ 	.string	""
        /*0030*/ 	.string	"ptxas"
        /*0030*/ 	.string	"Cuda compilation tools, release 13.0, V13.0.88"
        /*0030*/ 	.string	"Build cuda_13.0.r13.0/compiler.36424714_0"
        /*0030*/ 	.string	"-arch sm_100 -m 64 "



//--------------------- .note.nv.cuinfo           --------------------------
	.section	.note.nv.cuinfo,"",@"SHT_NOTE"
	.sectionflags	@"SHF_NOTE_NV_CUINFO"
        /*0018*/ 	.short	0x0002
        /*001a*/ 	.short	0x0064
        /*001c*/ 	.short	0x0082
	.zero		2


//--------------------- .nv.info                  --------------------------
	.section	.nv.info,"",@"SHT_CUDA_INFO"
	.align	4


	//----- nvinfo : EIATTR_REGCOUNT
	.align		4
        /*0000*/ 	.byte	0x04, 0x2f
        /*0002*/ 	.short	(.L_1 - .L_0)
	.align		4
.L_0:
        /*0004*/ 	.word	index@(_Z5FFT1DPfS_)
        /*0008*/ 	.word	0x00000038


	//----- nvinfo : EIATTR_FRAME_SIZE
	.align		4
.L_1:
        /*000c*/ 	.byte	0x04, 0x11
        /*000e*/ 	.short	(.L_3 - .L_2)
	.align		4
.L_2:
        /*0010*/ 	.word	index@(_Z5FFT1DPfS_)
        /*0014*/ 	.word	0x00000000


	//----- nvinfo : EIATTR_REGCOUNT
	.align		4
.L_3:
        /*0018*/ 	.byte	0x04, 0x2f
        /*001a*/ 	.short	(.L_5 - .L_4)
	.align		4
.L_4:
        /*001c*/ 	.word	index@(_Z20transposeDiagonal_xyPfS_S_S_i)
        /*0020*/ 	.word	0x00000012


	//----- nvinfo : EIATTR_FRAME_SIZE
	.align		4
.L_5:
        /*0024*/ 	.byte	0x04, 0x11
        /*0026*/ 	.short	(.L_7 - .L_6)
	.align		4
.L_6:
        /*0028*/ 	.word	index@(_Z20transposeDiagonal_xyPfS_S_S_i)
        /*002c*/ 	.word	0x00000000


	//----- nvinfo : EIATTR_REGCOUNT
	.align		4
.L_7:
        /*0030*/ 	.byte	0x04, 0x2f
        /*0032*/ 	.short	(.L_9 - .L_8)
	.align		4
.L_8:
        /*0034*/ 	.word	index@(_Z20transposeDiagonal_xzPfS_S_S_i)
        /*0038*/ 	.word	0x00000014


	//----- nvinfo : EIATTR_FRAME_SIZE
	.align		4
.L_9:
        /*003c*/ 	.byte	0x04, 0x11
        /*003e*/ 	.short	(.L_11 - .L_10)
	.align		4
.L_10:
        /*0040*/ 	.word	index@(_Z20transposeDiagonal_xzPfS_S_S_i)
        /*0044*/ 	.word	0x00000000


	//----- nvinfo : EIATTR_REGCOUNT
	.align		4
.L_11:
        /*0048*/ 	.byte	0x04, 0x2f
        /*004a*/ 	.short	(.L_13 - .L_12)
	.align		4
.L_12:
        /*004c*/ 	.word	index@(_Z20transposeDiagonal_xyPfS_i)
        /*0050*/ 	.word	0x0000000f


	//----- nvinfo : EIATTR_FRAME_SIZE
	.align		4
.L_13:
        /*0054*/ 	.byte	0x04, 0x11
        /*0056*/ 	.short	(.L_15 - .L_14)
	.align		4
.L_14:
        /*0058*/ 	.word	index@(_Z20transposeDiagonal_xyPfS_i)
        /*005c*/ 	.word	0x00000000


	//----- nvinfo : EIATTR_REGCOUNT
	.align		4
.L_15:
        /*0060*/ 	.byte	0x04, 0x2f
        /*0062*/ 	.short	(.L_17 - .L_16)
	.align		4
.L_16:
        /*0064*/ 	.word	index@(_Z20transposeDiagonal_xzPfS_i)
        /*0068*/ 	.word	0x0000000f


	//----- nvinfo : EIATTR_FRAME_SIZE
	.align		4
.L_17:
        /*006c*/ 	.byte	0x04, 0x11
        /*006e*/ 	.short	(.L_19 - .L_18)
	.align		4
.L_18:
        /*0070*/ 	.word	index@(_Z20transposeDiagonal_xzPfS_i)
        /*0074*/ 	.word	0x00000000


	//----- nvinfo : EIATTR_MIN_STACK_SIZE
	.align		4
.L_19:
        /*0078*/ 	.byte	0x04, 0x12
        /*007a*/ 	.short	(.L_21 - .L_20)
	.align		4
.L_20:
        /*007c*/ 	.word	index@(_Z20transposeDiagonal_xzPfS_i)
        /*0080*/ 	.word	0x00000000


	//----- nvinfo : EIATTR_MIN_STACK_SIZE
	.align		4
.L_21:
        /*0084*/ 	.byte	0x04, 0x12
        /*0086*/ 	.short	(.L_23 - .L_22)
	.align		4
.L_22:
        /*0088*/ 	.word	index@(_Z20transposeDiagonal_xyPfS_i)
        /*008c*/ 	.word	0x00000000


	//----- nvinfo : EIATTR_MIN_STACK_SIZE
	.align		4
.L_23:
        /*0090*/ 	.byte	0x04, 0x12
        /*0092*/ 	.short	(.L_25 - .L_24)
	.align		4
.L_24:
        /*0094*/ 	.word	index@(_Z20transposeDiagonal_xzPfS_S_S_i)
        /*0098*/ 	.word	0x00000000


	//----- nvinfo : EIATTR_MIN_STACK_SIZE
	.align		4
.L_25:
        /*009c*/ 	.byte	0x04, 0x12
        /*009e*/ 	.short	(.L_27 - .L_26)
	.align		4
.L_26:
        /*00a0*/ 	.word	index@(_Z20transposeDiagonal_xyPfS_S_S_i)
        /*00a4*/ 	.word	0x00000000


	//----- nvinfo : EIATTR_MIN_STACK_SIZE
	.align		4
.L_27:
        /*00a8*/ 	.byte	0x04, 0x12
        /*00aa*/ 	.short	(.L_29 - .L_28)
	.align		4
.L_28:
        /*00ac*/ 	.word	index@(_Z5FFT1DPfS_)
        /*00b0*/ 	.word	0x00000000
.L_29:


//--------------------- .nv.compat                --------------------------
	.section	.nv.compat,"",@"SHT_CUDA_COMPAT_INFO"
	.align	4
        /*0000*/ 	.byte	0x02, 0x09, 0x00, 0x00, 0x02, 0x02, 0x01, 0x00, 0x02, 0x05, 0x05, 0x00, 0x03, 0x07, 0x01, 0x01
        /*0010*/ 	.byte	0x02, 0x03, 0x00, 0x00, 0x02, 0x06, 0x01, 0x00, 0x04, 0x0b, 0x08, 0x00, 0x09, 0x00, 0x00, 0x00
        /*0020*/ 	.byte	0x00, 0x00, 0x00, 0x00


//--------------------- .nv.info._Z20transposeDiagonal_xzPfS_i --------------------------
	.section	.nv.info._Z20transposeDiagonal_xzPfS_i,"",@"SHT_CUDA_INFO"
	.sectionflags	@""
	.align	4


	//----- nvinfo : EIATTR_CUDA_API_VERSION
	.align		4
        /*0000*/ 	.byte	0x04, 0x37
        /*0002*/ 	.short	(.L_31 - .L_30)
.L_30:
        /*0004*/ 	.word	0x00000082


	//----- nvinfo : EIATTR_KPARAM_INFO
	.align		4
.L_31:
        /*0008*/ 	.byte	0x04, 0x17
        /*000a*/ 	.short	(.L_33 - .L_32)
.L_32:
        /*000c*/ 	.word	0x00000000
        /*0010*/ 	.short	0x0002
        /*0012*/ 	.short	0x0010
        /*0014*/ 	.byte	0x00, 0xf0, 0x11, 0x00


	//----- nvinfo : EIATTR_KPARAM_INFO
	.align		4
.L_33:
        /*0018*/ 	.byte	0x04, 0x17
        /*001a*/ 	.short	(.L_35 - .L_34)
.L_34:
        /*001c*/ 	.word	0x00000000
        /*0020*/ 	.short	0x0001
        /*0022*/ 	.short	0x0008
        /*0024*/ 	.byte	0x00, 0xf5, 0x21, 0x00


	//----- nvinfo : EIATTR_KPARAM_INFO
	.align		4
.L_35:
        /*0028*/ 	.byte	0x04, 0x17
        /*002a*/ 	.short	(.L_37 - .L_36)
.L_36:
        /*002c*/ 	.word	0x00000000
        /*0030*/ 	.short	0x0000
        /*0032*/ 	.short	0x0000
        /*0034*/ 	.byte	0x00, 0xf5, 0x21, 0x00


	//----- nvinfo : EIATTR_SPARSE_MMA_MASK
	.align		4
.L_37:
        /*0038*/ 	.byte	0x03, 0x50
        /*003a*/ 	.short	0x0000


	//----- nvinfo : EIATTR_MAXREG_COUNT
	.align		4
        /*003c*/ 	.byte	0x03, 0x1b
        /*003e*/ 	.short	0x00ff


	//----- nvinfo : EIATTR_NUM_BARRIERS
	.align		4
        /*0040*/ 	.byte	0x02, 0x4c
        /*0042*/ 	.byte	0x01
	.zero		1


	//----- nvinfo : EIATTR_MERCURY_ISA_VERSION
	.align		4
        /*0044*/ 	.byte	0x03, 0x5f
        /*0046*/ 	.short	0x0101


	//----- nvinfo : EIATTR_VRC_CTA_INIT_COUNT
	.align		4
        /*0048*/ 	.byte	0x02, 0x4a
	.zero		1
	.zero		1


	//----- nvinfo : EIATTR_EXIT_INSTR_OFFSETS
	.align		4
        /*004c*/ 	.byte	0x04, 0x1c
        /*004e*/ 	.short	(.L_39 - .L_38)


	//   ....[0]....
.L_38:
        /*0050*/ 	.word	0x00000330


	//----- nvinfo : EIATTR_CBANK_PARAM_SIZE
	.align		4
.L_39:
        /*0054*/ 	.byte	0x03, 0x19
        /*0056*/ 	.short	0x0014


	//----- nvinfo : EIATTR_PARAM_CBANK
	.align		4
        /*0058*/ 	.byte	0x04, 0x0a
        /*005a*/ 	.short	(.L_41 - .L_40)
	.align		4
.L_40:
        /*005c*/ 	.word	index@(.nv.constant0._Z20transposeDiagonal_xzPfS_i)
        /*0060*/ 	.short	0x0380
        /*0062*/ 	.short	0x0014


	//----- nvinfo : EIATTR_SW_WAR
	.align		4
.L_41:
        /*0064*/ 	.byte	0x04, 0x36
        /*0066*/ 	.short	(.L_43 - .L_42)
.L_42:
        /*0068*/ 	.word	0x00000008
.L_43:


//--------------------- .nv.info._Z20transposeDiagonal_xyPfS_i --------------------------
	.section	.nv.info._Z20transposeDiagonal_xyPfS_i,"",@"SHT_CUDA_INFO"
	.sectionflags	@""
	.align	4


	//----- nvinfo : EIATTR_CUDA_API_VERSION
	.align		4
        /*0000*/ 	.byte	0x04, 0x37
        /*0002*/ 	.short	(.L_45 - .L_44)
.L_44:
        /*0004*/ 	.word	0x00000082


	//----- nvinfo : EIATTR_KPARAM_INFO
	.align		4
.L_45:
        /*0008*/ 	.byte	0x04, 0x17
        /*000a*/ 	.short	(.L_47 - .L_46)
.L_46:
        /*000c*/ 	.word	0x00000000
        /*0010*/ 	.short	0x0002
        /*0012*/ 	.short	0x0010
        /*0014*/ 	.byte	0x00, 0xf0, 0x11, 0x00


	//----- nvinfo : EIATTR_KPARAM_INFO
	.align		4
.L_47:
        /*0018*/ 	.byte	0x04, 0x17
        /*001a*/ 	.short	(.L_49 - .L_48)
.L_48:
        /*001c*/ 	.word	0x00000000
        /*0020*/ 	.short	0x0001
        /*0022*/ 	.short	0x0008
        /*0024*/ 	.byte	0x00, 0xf5, 0x21, 0x00


	//----- nvinfo : EIATTR_KPARAM_INFO
	.align		4
.L_49:
        /*0028*/ 	.byte	0x04, 0x17
        /*002a*/ 	.short	(.L_51 - .L_50)
.L_50:
        /*002c*/ 	.word	0x00000000
        /*0030*/ 	.short	0x0000
        /*0032*/ 	.short	0x0000
        /*0034*/ 	.byte	0x00, 0xf5, 0x21, 0x00


	//----- nvinfo : EIATTR_SPARSE_MMA_MASK
	.align		4
.L_51:
        /*0038*/ 	.byte	0x03, 0x50
        /*003a*/ 	.short	0x0000


	//----- nvinfo : EIATTR_MAXREG_COUNT
	.align		4
        /*003c*/ 	.byte	0x03, 0x1b
        /*003e*/ 	.short	0x00ff


	//----- nvinfo : EIATTR_NUM_BARRIERS
	.align		4
        /*0040*/ 	.byte	0x02, 0x4c
        /*0042*/ 	.byte	0x01
	.zero		1


	//----- nvinfo : EIATTR_MERCURY_ISA_VERSION
	.align		4
        /*0044*/ 	.byte	0x03, 0x5f
        /*0046*/ 	.short	0x0101


	//----- nvinfo : EIATTR_VRC_CTA_INIT_COUNT
	.align		4
        /*0048*/ 	.byte	0x02, 0x4a
	.zero		1
	.zero		1


	//----- nvinfo : EIATTR_EXIT_INSTR_OFFSETS
	.align		4
        /*004c*/ 	.byte	0x04, 0x1c
        /*004e*/ 	.short	(.L_53 - .L_52)


	//   ....[0]....
.L_52:
        /*0050*/ 	.word	0x00000330


	//----- nvinfo : EIATTR_CBANK_PARAM_SIZE
	.align		4
.L_53:
        /*0054*/ 	.byte	0x03, 0x19
        /*0056*/ 	.short	0x0014


	//----- nvinfo : EIATTR_PARAM_CBANK
	.align		4
        /*0058*/ 	.byte	0x04, 0x0a
        /*005a*/ 	.short	(.L_55 - .L_54)
	.align		4
.L_54:
        /*005c*/ 	.word	index@(.nv.constant0._Z20transposeDiagonal_xyPfS_i)
        /*0060*/ 	.short	0x0380
        /*0062*/ 	.short	0x0014


	//----- nvinfo : EIATTR_SW_WAR
	.align		4
.L_55:
        /*0064*/ 	.byte	0x04, 0x36
        /*0066*/ 	.short	(.L_57 - .L_56)
.L_56:
        /*0068*/ 	.word	0x00000008
.L_57:


//--------------------- .nv.info._Z20transposeDiagonal_xzPfS_S_S_i --------------------------
	.section	.nv.info._Z20transposeDiagonal_xzPfS_S_S_i,"",@"SHT_CUDA_INFO"
	.sectionflags	@""
	.align	4


	//----- nvinfo : EIATTR_CUDA_API_VERSION
	.align		4
        /*0000*/ 	.byte	0x04, 0x37
        /*0002*/ 	.short	(.L_59 - .L_58)
.L_58:
        /*0004*/ 	.word	0x00000082


	//----- nvinfo : EIATTR_KPARAM_INFO
	.align		4
.L_59:
        /*0008*/ 	.byte	0x04, 0x17
        /*000a*/ 	.short	(.L_61 - .L_60)
.L_60:
        /*000c*/ 	.word	0x00000000
        /*0010*/ 	.short	0x0004
        /*0012*/ 	.short	0x0020
        /*0014*/ 	.byte	0x00, 0xf0, 0x11, 0x00


	//----- nvinfo : EIATTR_KPARAM_INFO
	.align		4
.L_61:
        /*0018*/ 	.byte	0x04, 0x17
        /*001a*/ 	.short	(.L_63 - .L_62)
.L_62:
        /*001c*/ 	.word	0x00000000
        /*0020*/ 	.short	0x0003
        /*0022*/ 	.short	0x0018
        /*0024*/ 	.byte	0x00, 0xf5, 0x21, 0x00


	//----- nvinfo : EIATTR_KPARAM_INFO
	.align		4
.L_63:
        /*0028*/ 	.byte	0x04, 0x17
        /*002a*/ 	.short	(.L_65 - .L_64)
.L_64:
        /*002c*/ 	.word	0x00000000
        /*0030*/ 	.short	0x0002
        /*0032*/ 	.short	0x0010
        /*0034*/ 	.byte	0x00, 0xf5, 0x21, 0x00


	//----- nvinfo : EIATTR_KPARAM_INFO
	.align		4
.L_65:
        /*0038*/ 	.byte	0x04, 0x17
        /*003a*/ 	.short	(.L_67 - .L_66)
.L_66:
        /*003c*/ 	.word	0x00000000
        /*0040*/ 	.short	0x0001
        /*0042*/ 	.short	0x0008
        /*0044*/ 	.byte	0x00, 0xf5, 0x21, 0x00


	//----- nvinfo : EIATTR_KPARAM_INFO
	.align		4
.L_67:
        /*0048*/ 	.byte	0x04, 0x17
        /*004a*/ 	.short	(.L_69 - .L_68)
.L_68:
        /*004c*/ 	.word	0x00000000
        /*0050*/ 	.short	0x0000
        /*0052*/ 	.short	0x0000
        /*0054*/ 	.byte	0x00, 0xf5, 0x21, 0x00


	//----- nvinfo : EIATTR_SPARSE_MMA_MASK
	.align		4
.L_69:
        /*0058*/ 	.byte	0x03, 0x50
        /*005a*/ 	.short	0x0000


	//----- nvinfo : EIATTR_MAXREG_COUNT
	.align		4
        /*005c*/ 	.byte	0x03, 0x1b
        /*005e*/ 	.short	0x00ff


	//----- nvinfo : EIATTR_NUM_BARRIERS
	.align		4
        /*0060*/ 	.byte	0x02, 0x4c
        /*0062*/ 	.byte	0x01
	.zero		1


	//----- nvinfo : EIATTR_MERCURY_ISA_VERSION
	.align		4
        /*0064*/ 	.byte	0x03, 0x5f
        /*0066*/ 	.short	0x0101


	//----- nvinfo : EIATTR_VRC_CTA_INIT_COUNT
	.align		4
        /*0068*/ 	.byte	0x02, 0x4a
	.zero		1
	.zero		1


	//----- nvinfo : EIATTR_EXIT_INSTR_OFFSETS
	.align		4
        /*006c*/ 	.byte	0x04, 0x1c
        /*006e*/ 	.short	(.L_71 - .L_70)


	//   ....[0]....
.L_70:
        /*0070*/ 	.word	0x000003d0


	//----- nvinfo : EIATTR_CBANK_PARAM_SIZE
	.align		4
.L_71:
        /*0074*/ 	.byte	0x03, 0x19
        /*0076*/ 	.short	0x0024


	//----- nvinfo : EIATTR_PARAM_CBANK
	.align		4
        /*0078*/ 	.byte	0x04, 0x0a
        /*007a*/ 	.short	(.L_73 - .L_72)
	.align		4
.L_72:
        /*007c*/ 	.word	index@(.nv.constant0._Z20transposeDiagonal_xzPfS_S_S_i)
        /*0080*/ 	.short	0x0380
        /*0082*/ 	.short	0x0024


	//----- nvinfo : EIATTR_SW_WAR
	.align		4
.L_73:
        /*0084*/ 	.byte	0x04, 0x36
        /*0086*/ 	.short	(.L_75 - .L_74)
.L_74:
        /*0088*/ 	.word	0x00000008
.L_75:


//--------------------- .nv.info._Z20transposeDiagonal_xyPfS_S_S_i --------------------------
	.section	.nv.info._Z20transposeDiagonal_xyPfS_S_S_i,"",@"SHT_CUDA_INFO"
	.sectionflags	@""
	.align	4


	//----- nvinfo : EIATTR_CUDA_API_VERSION
	.align		4
        /*0000*/ 	.byte	0x04, 0x37
        /*0002*/ 	.short	(.L_77 - .L_76)
.L_76:
        /*0004*/ 	.word	0x00000082


	//----- nvinfo : EIATTR_KPARAM_INFO
	.align		4
.L_77:
        /*0008*/ 	.byte	0x04, 0x17
        /*000a*/ 	.short	(.L_79 - .L_78)
.L_78:
        /*000c*/ 	.word	0x00000000
        /*0010*/ 	.short	0x0004
        /*0012*/ 	.short	0x0020
        /*0014*/ 	.byte	0x00, 0xf0, 0x11, 0x00


	//----- nvinfo : EIATTR_KPARAM_INFO
	.align		4
.L_79:
        /*0018*/ 	.byte	0x04, 0x17
        /*001a*/ 	.short	(.L_81 - .L_80)
.L_80:
        /*001c*/ 	.word	0x00000000
        /*0020*/ 	.short	0x0003
        /*0022*/ 	.short	0x0018
        /*0024*/ 	.byte	0x00, 0xf5, 0x21, 0x00


	//----- nvinfo : EIATTR_KPARAM_INFO
	.align		4
.L_81:
        /*0028*/ 	.byte	0x04, 0x17
        /*002a*/ 	.short	(.L_83 - .L_82)
.L_82:
        /*002c*/ 	.word	0x00000000
        /*0030*/ 	.short	0x0002
        /*0032*/ 	.short	0x0010
        /*0034*/ 	.byte	0x00, 0xf5, 0x21, 0x00


	//----- nvinfo : EIATTR_KPARAM_INFO
	.align		4
.L_83:
        /*0038*/ 	.byte	0x04, 0x17
        /*003a*/ 	.short	(.L_85 - .L_84)
.L_84:
        /*003c*/ 	.word	0x00000000
        /*0040*/ 	.short	0x0001
        /*0042*/ 	.short	0x0008
        /*0044*/ 	.byte	0x00, 0xf5, 0x21, 0x00


	//----- nvinfo : EIATTR_KPARAM_INFO
	.align		4
.L_85:
        /*0048*/ 	.byte	0x04, 0x17
        /*004a*/ 	.short	(.L_87 - .L_86)
.L_86:
        /*004c*/ 	.word	0x00000000
        /*0050*/ 	.short	0x0000
        /*0052*/ 	.short	0x0000
        /*0054*/ 	.byte	0x00, 0xf5, 0x21, 0x00


	//----- nvinfo : EIATTR_SPARSE_MMA_MASK
	.align		4
.L_87:
        /*0058*/ 	.byte	0x03, 0x50
        /*005a*/ 	.short	0x0000


	//----- nvinfo : EIATTR_MAXREG_COUNT
	.align		4
        /*005c*/ 	.byte	0x03, 0x1b
        /*005e*/ 	.short	0x00ff


	//----- nvinfo : EIATTR_NUM_BARRIERS
	.align		4
        /*0060*/ 	.byte	0x02, 0x4c
        /*0062*/ 	.byte	0x01
	.zero		1


	//----- nvinfo : EIATTR_MERCURY_ISA_VERSION
	.align		4
        /*0064*/ 	.byte	0x03, 0x5f
        /*0066*/ 	.short	0x0101


	//----- nvinfo : EIATTR_VRC_CTA_INIT_COUNT
	.align		4
        /*0068*/ 	.byte	0x02, 0x4a
	.zero		1
	.zero		1


	//----- nvinfo : EIATTR_EXIT_INSTR_OFFSETS
	.align		4
        /*006c*/ 	.byte	0x04, 0x1c
        /*006e*/ 	.short	(.L_89 - .L_88)


	//   ....[0]....
.L_88:
        /*0070*/ 	.word	0x000003d0


	//----- nvinfo : EIATTR_CBANK_PARAM_SIZE
	.align		4
.L_89:
        /*0074*/ 	.byte	0x03, 0x19
        /*0076*/ 	.short	0x0024


	//----- nvinfo : EIATTR_PARAM_CBANK
	.align		4
        /*0078*/ 	.byte	0x04, 0x0a
        /*007a*/ 	.short	(.L_91 - .L_90)
	.align		4
.L_90:
        /*007c*/ 	.word	index@(.nv.constant0._Z20transposeDiagonal_xyPfS_S_S_i)
        /*0080*/ 	.short	0x0380
        /*0082*/ 	.short	0x0024


	//----- nvinfo : EIATTR_SW_WAR
	.align		4
.L_91:
        /*0084*/ 	.byte	0x04, 0x36
        /*0086*/ 	.short	(.L_93 - .L_92)
.L_92:
        /*0088*/ 	.word	0x00000008
.L_93:


//--------------------- .nv.info._Z5FFT1DPfS_     --------------------------
	.section	.nv.info._Z5FFT1DPfS_,"",@"SHT_CUDA_INFO"
	.sectionflags	@""
	.align	4


	//----- nvinfo : EIATTR_CUDA_API_VERSION
	.align		4
        /*0000*/ 	.byte	0x04, 0x37
        /*0002*/ 	.short	(.L_95 - .L_94)
.L_94:
        /*0004*/ 	.word	0x00000082


	//----- nvinfo : EIATTR_KPARAM_INFO
	.align		4
.L_95:
        /*0008*/ 	.byte	0x04, 0x17
        /*000a*/ 	.short	(.L_97 - .L_96)
.L_96:
        /*000c*/ 	.word	0x00000000
        /*0010*/ 	.short	0x0001
        /*0012*/ 	.short	0x0008
        /*0014*/ 	.byte	0x00, 0xf5, 0x21, 0x00


	//----- nvinfo : EIATTR_KPARAM_INFO
	.align		4
.L_97:
        /*0018*/ 	.byte	0x04, 0x17
        /*001a*/ 	.short	(.L_99 - .L_98)
.L_98:
        /*001c*/ 	.word	0x00000000
        /*0020*/ 	.short	0x0000
        /*0022*/ 	.short	0x0000
        /*0024*/ 	.byte	0x00, 0xf5, 0x21, 0x00


	//----- nvinfo : EIATTR_SPARSE_MMA_MASK
	.align		4
.L_99:
        /*0028*/ 	.byte	0x03, 0x50
        /*002a*/ 	.short	0x0000


	//----- nvinfo : EIATTR_MAXREG_COUNT
	.align		4
        /*002c*/ 	.byte	0x03, 0x1b
        /*002e*/ 	.short	0x00ff


	//----- nvinfo : EIATTR_NUM_BARRIERS
	.align		4
        /*0030*/ 	.byte	0x02, 0x4c
        /*0032*/ 	.byte	0x01
	.zero		1


	//----- nvinfo : EIATTR_MERCURY_ISA_VERSION
	.align		4
        /*0034*/ 	.byte	0x03, 0x5f
        /*0036*/ 	.short	0x0101


	//----- nvinfo : EIATTR_VRC_CTA_INIT_COUNT
	.align		4
        /*0038*/ 	.byte	0x02, 0x4a
	.zero		1
	.zero		1


	//----- nvinfo : EIATTR_EXIT_INSTR_OFFSETS
	.align		4
        /*003c*/ 	.byte	0x04, 0x1c
        /*003e*/ 	.short	(.L_101 - .L_100)


	//   ....[0]....
.L_100:
        /*0040*/ 	.word	0x00004220


	//----- nvinfo : EIATTR_CRS_STACK_SIZE
	.align		4
.L_101:
        /*0044*/ 	.byte	0x04, 0x1e
        /*0046*/ 	.short	(.L_103 - .L_102)
.L_102:
        /*0048*/ 	.word	0x00000000


	//----- nvinfo : EIATTR_CBANK_PARAM_SIZE
	.align		4
.L_103:
        /*004c*/ 	.byte	0x03, 0x19
        /*004e*/ 	.short	0x0010


	//----- nvinfo : EIATTR_PARAM_CBANK
	.align		4
        /*0050*/ 	.byte	0x04, 0x0a
        /*0052*/ 	.short	(.L_105 - .L_104)
	.align		4
.L_104:
        /*0054*/ 	.word	index@(.nv.constant0._Z5FFT1DPfS_)
        /*0058*/ 	.short	0x0380
        /*005a*/ 	.short	0x0010


	//----- nvinfo : EIATTR_SW_WAR
	.align		4
.L_105:
        /*005c*/ 	.byte	0x04, 0x36
        /*005e*/ 	.short	(.L_107 - .L_106)
.L_106:
        /*0060*/ 	.word	0x00000008
.L_107:


//--------------------- .nv.callgraph             --------------------------
	.section	.nv.callgraph,"",@"SHT_CUDA_CALLGRAPH"
	.align	4
	.sectionentsize	8
	.align		4
        /*0000*/ 	.word	0x00000000
	.align		4
        /*0004*/ 	.word	0xffffffff
	.align		4
        /*0008*/ 	.word	0x00000000
	.align		4
        /*000c*/ 	.word	0xfffffffe
	.align		4
        /*0010*/ 	.word	0x00000000
	.align		4
        /*0014*/ 	.word	0xfffffffd
	.align		4
        /*0018*/ 	.word	0x00000000
	.align		4
        /*001c*/ 	.word	0xfffffffc


//--------------------- .text._Z20transposeDiagonal_xzPfS_i --------------------------
	.section	.text._Z20transposeDiagonal_xzPfS_i,"ax",@progbits
	.align	128
        .global         _Z20transposeDiagonal_xzPfS_i
        .type           _Z20transposeDiagonal_xzPfS_i,@function
        .size           _Z20transposeDiagonal_xzPfS_i,(.L_x_38 - _Z20transposeDiagonal_xzPfS_i)
        .other          _Z20transposeDiagonal_xzPfS_i,@"STO_CUDA_ENTRY STV_DEFAULT"
_Z20transposeDiagonal_xzPfS_i:
.text._Z20transposeDiagonal_xzPfS_i:
[----:B------:R-:W-:Y:S01]  /*0000*/  LDC R1, c[0x0][0x37c] ;  /* 0x0000df00ff017b82 */ /* 0x000fe20000000800 */
[----:B------:R-:W0:Y:S01]  /*0010*/  LDCU UR6, c[0x0][0x370] ;  /* 0x00006e00ff0677ac */ /* 0x000e220008000800 */
[----:B------:R-:W1:Y:S06]  /*0020*/  S2R R0, SR_CTAID.X ;  /* 0x0000000000007919 */ /* 0x000e6c0000002500 */
[----:B------:R-:W1:Y:S01]  /*0030*/  S2UR UR4, SR_CTAID.Z ;  /* 0x00000000000479c3 */ /* 0x000e620000002700 */
[----:B------:R-:W-:Y:S01]  /*0040*/  HFMA2 R2, -RZ, RZ, 0, 0 ;  /* 0x00000000ff027431 */ /* 0x000fe200000001ff */
[----:B------:R-:W2:Y:S01]  /*0050*/  S2R R11, SR_TID.Z ;  /* 0x00000000000b7919 */ /* 0x000ea20000002300 */
[----:B------:R-:W3:Y:S05]  /*0060*/  S2R R10, SR_TID.X ;  /* 0x00000000000a7919 */ /* 0x000eea0000002100 */
[----:B------:R-:W4:Y:S01]  /*0070*/  S2UR UR7, SR_CTAID.Y ;  /* 0x00000000000779c3 */ /* 0x000f220000002600 */
[----:B0-----:R-:W0:Y:S07]  /*0080*/  I2F.U32.RP R4, UR6 ;  /* 0x0000000600047d06 */ /* 0x001e2e0008209000 */
[----:B------:R-:W4:Y:S01]  /*0090*/  LDC R12, c[0x0][0x390] ;  /* 0x0000e400ff0c7b82 */ /* 0x000f220000000800 */
[----:B------:R-:W-:Y:S01]  /*00a0*/  ISETP.NE.U32.AND P1, PT, RZ, UR6, PT ;  /* 0x00000006ff007c0c */ /* 0x000fe2000bf25070 */
[----:B0-----:R-:W0:Y:S02]  /*00b0*/  MUFU.RCP R4, R4 ;  /* 0x0000000400047308 */ /* 0x001e240000001000 */
[----:B0-----:R-:W-:-:S06]  /*00c0*/  IADD3 R3, PT, PT, R4, 0xffffffe, RZ ;  /* 0x0ffffffe04037810 */ /* 0x001fcc0007ffe0ff */
[----:B------:R-:W0:Y:S02]  /*00d0*/  F2I.FTZ.U32.TRUNC.NTZ R3, R3 ;  /* 0x0000000300037305 */ /* 0x000e24000021f000 */
[----:B0-----:R-:W-:-:S05]  /*00e0*/  IADD3 R5, PT, PT, RZ, -R3, RZ ;  /* 0x80000003ff057210 */ /* 0x001fca0007ffe0ff */
[----:B------:R-:W-:-:S04]  /*00f0*/  IMAD R5, R5, UR6, RZ ;  /* 0x0000000605057c24 */ /* 0x000fc8000f8e02ff */
[----:B------:R-:W-:-:S04]  /*0100*/  IMAD.HI.U32 R5, R3, R5, R2 ;  /* 0x0000000503057227 */ /* 0x000fc800078e0002 */
[----:B-1----:R-:W-:Y:S01]  /*0110*/  VIADD R2, R0, UR4 ;  /* 0x0000000400027c36 */ /* 0x002fe20008000000 */
[----:B------:R-:W0:Y:S03]  /*0120*/  LDCU.64 UR4, c[0x0][0x358] ;  /* 0x00006b00ff0477ac */ /* 0x000e260008000a00 */
[----:B------:R-:W-:-:S05]  /*0130*/  IMAD.HI.U32 R5, R5, R2, RZ ;  /* 0x0000000205057227 */ /* 0x000fca00078e00ff */
[----:B------:R-:W-:-:S05]  /*0140*/  IADD3 R5, PT, PT, -R5, RZ, RZ ;  /* 0x000000ff05057210 */ /* 0x000fca0007ffe1ff */
[----:B------:R-:W-:Y:S02]  /*0150*/  IMAD R4, R5, UR6, R2 ;  /* 0x0000000605047c24 */ /* 0x000fe4000f8e0202 */
[----:B------:R-:W1:Y:S01]  /*0160*/  LDC.64 R2, c[0x0][0x388] ;  /* 0x0000e200ff027b82 */ /* 0x000e620000000a00 */
[----:B--2---:R-:W-:Y:S02]  /*0170*/  IMAD R5, R0, 0x10, R11 ;  /* 0x0000001000057824 */ /* 0x004fe400078e020b */
[----:B------:R-:W-:Y:S02]  /*0180*/  ISETP.GE.U32.AND P0, PT, R4, UR6, PT ;  /* 0x0000000604007c0c */ /* 0x000fe4000bf06070 */
[----:B----4-:R-:W-:-:S04]  /*0190*/  IMAD R5, R5, R12, UR7 ;  /* 0x0000000705057e24 */ /* 0x010fc8000f8e020c */
[----:B---3--:R-:W-:-:S07]  /*01a0*/  IMAD R5, R5, R12, R10 ;  /* 0x0000000c05057224 */ /* 0x008fce00078e020a */
[----:B------:R-:W-:-:S04]  /*01b0*/  @P0 IADD3 R4, PT, PT, R4, -UR6, RZ ;  /* 0x8000000604040c10 */ /* 0x000fc8000fffe0ff */
[----:B------:R-:W-:-:S13]  /*01c0*/  ISETP.GE.U32.AND P0, PT, R4, UR6, PT ;  /* 0x0000000604007c0c */ /* 0x000fda000bf06070 */
[----:B------:R-:W-:Y:S02]  /*01d0*/  @P0 IADD3 R4, PT, PT, R4, -UR6, RZ ;  /* 0x8000000604040c10 */ /* 0x000fe4000fffe0ff */
[----:B------:R-:W-:-:S04]  /*01e0*/  @!P1 LOP3.LUT R4, RZ, UR6, RZ, 0x33, !PT ;  /* 0x00000006ff049c12 */ /* 0x000fc8000f8e33ff */
[----:B------:R-:W-:-:S05]  /*01f0*/  LEA R5, R4, R5, 0x4 ;  /* 0x0000000504057211 */ /* 0x000fca00078e20ff */
[----:B-1----:R-:W-:-:S05]  /*0200*/  IMAD.WIDE R2, R5, 0x4, R2 ;  /* 0x0000000405027825 */ /* 0x002fca00078e0202 */
[----:B0-----:R0:W2:Y:S01]  /*0210*/  LDG.E R6, desc[UR4][R2.64] ;  /* 0x0000000402067981 */ /* 0x0010a2000c1e1900 */
[----:B------:R-:W-:Y:S02]  /*0220*/  MOV R5, 0x400 ;  /* 0x0000040000057802 */ /* 0x000fe40000000f00 */
[----:B------:R-:W-:Y:S01]  /*0230*/  LEA R4, R4, R11, 0x4 ;  /* 0x0000000b04047211 */ /* 0x000fe200078e20ff */
[----:B------:R-:W1:Y:S01]  /*0240*/  S2R R8, SR_CgaCtaId ;  /* 0x0000000000087919 */ /* 0x000e620000008800 */
[----:B------:R-:W-:Y:S01]  /*0250*/  LEA R0, R0, R10, 0x4 ;  /* 0x0000000a00007211 */ /* 0x000fe200078e20ff */
[----:B0-----:R-:W0:Y:S01]  /*0260*/  LDC.64 R2, c[0x0][0x380] ;  /* 0x0000e000ff027b82 */ /* 0x001e220000000a00 */
[----:B-1----:R-:W-:-:S05]  /*0270*/  LEA R5, R8, R5, 0x18 ;  /* 0x0000000508057211 */ /* 0x002fca00078ec0ff */
[--C-:B------:R-:W-:Y:S02]  /*0280*/  IMAD R7, R11, 0x44, R5.reuse ;  /* 0x000000440b077824 */ /* 0x100fe400078e0205 */
[C---:B------:R-:W-:Y:S02]  /*0290*/  IMAD R5, R10.reuse, 0x44, R5 ;  /* 0x000000440a057824 */ /* 0x040fe400078e0205 */
[----:B------:R-:W-:-:S03]  /*02a0*/  IMAD R7, R10, 0x4, R7 ;  /* 0x000000040a077824 */ /* 0x000fc600078e0207 */
[----:B------:R-:W-:Y:S01]  /*02b0*/  LEA R8, R11, R5, 0x2 ;  /* 0x000000050b087211 */ /* 0x000fe200078e10ff */
[----:B------:R-:W-:-:S04]  /*02c0*/  IMAD R5, R4, R12, UR7 ;  /* 0x0000000704057e24 */ /* 0x000fc8000f8e020c */
[----:B------:R-:W-:-:S04]  /*02d0*/  IMAD R5, R5, R12, R0 ;  /* 0x0000000c05057224 */ /* 0x000fc800078e0200 */
[----:B0-----:R-:W-:Y:S01]  /*02e0*/  IMAD.WIDE R2, R5, 0x4, R2 ;  /* 0x0000000405027825 */ /* 0x001fe200078e0202 */
[----:B--2---:R-:W-:Y:S01]  /*02f0*/  STS [R7], R6 ;  /* 0x0000000607007388 */ /* 0x004fe20000000800 */
[----:B------:R-:W-:Y:S06]  /*0300*/  BAR.SYNC.DEFER_BLOCKING 0x0 ;  /* 0x0000000000007b1d */ /* 0x000fec0000010000 */
[----:B------:R-:W0:Y:S04]  /*0310*/  LDS R9, [R8] ;  /* 0x0000000008097984 */ /* 0x000e280000000800 */
[----:B0-----:R-:W-:Y:S01]  /*0320*/  STG.E desc[UR4][R2.64], R9 ;  /* 0x0000000902007986 */ /* 0x001fe2000c101904 */
[----:B------:R-:W-:Y:S05]  /*0330*/  EXIT ;  /* 0x000000000000794d */ /* 0x000fea0003800000 */
.L_x_0:
[----:B------:R-:W-:-:S00]  /*0340*/  BRA `(.L_x_0) ;  /* 0xfffffffc00fc7947 */ /* 0x000fc0000383ffff */
[----:B------:R-:W-:-:S00]  /*0350*/  NOP ;  /* 0x0000000000007918 */ /* 0x000fc00000000000 */
        /* <DEDUP_REMOVED lines=10> */
.L_x_38:


//--------------------- .text._Z20transposeDiagonal_xyPfS_i --------------------------
	.section	.text._Z20transposeDiagonal_xyPfS_i,"ax",@progbits
	.align	128
        .global         _Z20transposeDiagonal_xyPfS_i
        .type           _Z20transposeDiagonal_xyPfS_i,@function
        .size           _Z20transposeDiagonal_xyPfS_i,(.L_x_39 - _Z20transposeDiagonal_xyPfS_i)
        .other          _Z20transposeDiagonal_xyPfS_i,@"STO_CUDA_ENTRY STV_DEFAULT"
_Z20transposeDiagonal_xyPfS_i:
.text._Z20transposeDiagonal_xyPfS_i:
[----:B------:R-:W-:Y:S01]  /*0000*/  LDC R1, c[0x0][0x37c] ;  /* 0x0000df00ff017b82 */ /* 0x000fe20000000800 */
[----:B------:R-:W0:Y:S01]  /*0010*/  LDCU UR6, c[0x0][0x370] ;  /* 0x00006e00ff0677ac */ /* 0x000e220008000800 */
[----:B------:R-:W1:Y:S06]  /*0020*/  S2R R0, SR_CTAID.X ;  /* 0x0000000000007919 */ /* 0x000e6c0000002500 */
[----:B------:R-:W1:Y:S01]  /*0030*/  S2UR UR4, SR_CTAID.Y ;  /* 0x00000000000479c3 */ /* 0x000e620000002600 */
[----:B------:R-:W-:Y:S01]  /*0040*/  HFMA2 R2, -RZ, RZ, 0, 0 ;  /* 0x00000000ff027431 */ /* 0x000fe200000001ff */
[----:B------:R-:W2:Y:S01]  /*0050*/  S2R R12, SR_TID.Y ;  /* 0x00000000000c7919 */ /* 0x000ea20000002200 */
[----:B------:R-:W3:Y:S05]  /*0060*/  S2R R10, SR_TID.X ;  /* 0x00000000000a7919 */ /* 0x000eea0000002100 */
[----:B------:R-:W4:Y:S01]  /*0070*/  S2UR UR7, SR_CTAID.Z ;  /* 0x00000000000779c3 */ /* 0x000f220000002700 */
        /* <DEDUP_REMOVED lines=17> */
[----:B----4-:R-:W-:-:S04]  /*0190*/  IMAD R5, R11, UR7, R5 ;  /* 0x000000070b057c24 */ /* 0x010fc8000f8e0205 */
        /* <DEDUP_REMOVED lines=11> */
[----:B0-----:R-:W0:Y:S01]  /*0250*/  LDC.64 R2, c[0x0][0x380] ;  /* 0x0000e000ff027b82 */ /* 0x001e220000000a00 */
[----:B-1----:R-:W-:-:S05]  /*0260*/  LEA R5, R8, R5, 0x18 ;  /* 0x0000000508057211 */ /* 0x002fca00078ec0ff */
[--C-:B------:R-:W-:Y:S02]  /*0270*/  IMAD R7, R12, 0x44, R5.reuse ;  /* 0x000000440c077824 */ /* 0x100fe400078e0205 */
[C---:B------:R-:W-:Y:S02]  /*0280*/  IMAD R5, R10.reuse, 0x44, R5 ;  /* 0x000000440a057824 */ /* 0x040fe400078e0205 */
[----:B------:R-:W-:-:S03]  /*0290*/  IMAD R7, R10, 0x4, R7 ;  /* 0x000000040a077824 */ /* 0x000fc600078e0207 */
[----:B------:R-:W-:Y:S01]  /*02a0*/  LEA R8, R12, R5, 0x2 ;  /* 0x000000050c087211 */ /* 0x000fe200078e10ff */
[----:B------:R-:W-:-:S05]  /*02b0*/  IMAD R5, R11, UR7, R12 ;  /* 0x000000070b057c24 */ /* 0x000fca000f8e020c */
[----:B------:R-:W-:-:S05]  /*02c0*/  LEA R5, R4, R5, 0x4 ;  /* 0x0000000504057211 */ /* 0x000fca00078e20ff */
[----:B------:R-:W-:-:S04]  /*02d0*/  IMAD R5, R5, R11, R0 ;  /* 0x0000000b05057224 */ /* 0x000fc800078e0200 */
[----:B0-----:R-:W-:Y:S01]  /*02e0*/  IMAD.WIDE R2, R5, 0x4, R2 ;  /* 0x0000000405027825 */ /* 0x001fe200078e0202 */
[----:B--2---:R-:W-:Y:S01]  /*02f0*/  STS [R7], R6 ;  /* 0x0000000607007388 */ /* 0x004fe20000000800 */
[----:B------:R-:W-:Y:S06]  /*0300*/  BAR.SYNC.DEFER_BLOCKING 0x0 ;  /* 0x0000000000007b1d */ /* 0x000fec0000010000 */
[----:B------:R-:W0:Y:S04]  /*0310*/  LDS R9, [R8] ;  /* 0x0000000008097984 */ /* 0x000e280000000800 */
[----:B0-----:R-:W-:Y:S01]  /*0320*/  STG.E desc[UR4][R2.64], R9 ;  /* 0x0000000902007986 */ /* 0x001fe2000c101904 */
[----:B------:R-:W-:Y:S05]  /*0330*/  EXIT ;  /* 0x000000000000794d */ /* 0x000fea0003800000 */
.L_x_1:
        /* <DEDUP_REMOVED lines=12> */
.L_x_39:


//--------------------- .text._Z20transposeDiagonal_xzPfS_S_S_i --------------------------
	.section	.text._Z20transposeDiagonal_xzPfS_S_S_i,"ax",@progbits
	.align	128
        .global         _Z20transposeDiagonal_xzPfS_S_S_i
        .type           _Z20transposeDiagonal_xzPfS_S_S_i,@function
        .size           _Z20transposeDiagonal_xzPfS_S_S_i,(.L_x_40 - _Z20transposeDiagonal_xzPfS_S_S_i)
        .other          _Z20transposeDiagonal_xzPfS_S_S_i,@"STO_CUDA_ENTRY STV_DEFAULT"
_Z20transposeDiagonal_xzPfS_S_S_i:
.text._Z20transposeDiagonal_xzPfS_S_S_i:
[----:B------:R-:W-:Y:S01]  /*0000*/  LDC R1, c[0x0][0x37c] ;  /* 0x0000df00ff017b82 */ /* 0x000fe20000000800 */
[----:B------:R-:W0:Y:S01]  /*0010*/  LDCU UR6, c[0x0][0x370] ;  /* 0x00006e00ff0677ac */ /* 0x000e220008000800 */
[----:B------:R-:W1:Y:S06]  /*0020*/  S2R R0, SR_CTAID.X ;  /* 0x0000000000007919 */ /* 0x000e6c0000002500 */
[----:B------:R-:W-:Y:S01]  /*0030*/  S2UR UR4, SR_CTAID.Z ;  /* 0x00000000000479c3 */ /* 0x000fe20000002700 */
[----:B------:R-:W-:Y:S01]  /*0040*/  HFMA2 R2, -RZ, RZ, 0, 0 ;  /* 0x00000000ff027431 */ /* 0x000fe200000001ff */
[----:B------:R-:W1:Y:S01]  /*0050*/  S2R R15, SR_TID.Z ;  /* 0x00000000000f7919 */ /* 0x000e620000002300 */
[----:B------:R-:W2:Y:S05]  /*0060*/  S2R R9, SR_TID.X ;  /* 0x0000000000097919 */ /* 0x000eaa0000002100 */
[----:B------:R-:W3:Y:S01]  /*0070*/  S2UR UR7, SR_CTAID.Y ;  /* 0x00000000000779c3 */ /* 0x000ee20000002600 */
[----:B0-----:R-:W0:Y:S07]  /*0080*/  I2F.U32.RP R4, UR6 ;  /* 0x0000000600047d06 */ /* 0x001e2e0008209000 */
[----:B------:R-:W3:Y:S01]  /*0090*/  LDC R17, c[0x0][0x3a0] ;  /* 0x0000e800ff117b82 */ /* 0x000ee20000000800 */
[----:B------:R-:W-:Y:S01]  /*00a0*/  ISETP.NE.U32.AND P1, PT, RZ, UR6, PT ;  /* 0x00000006ff007c0c */ /* 0x000fe2000bf25070 */
[----:B0-----:R-:W0:Y:S02]  /*00b0*/  MUFU.RCP R4, R4 ;  /* 0x0000000400047308 */ /* 0x001e240000001000 */
[----:B0-----:R-:W-:-:S02]  /*00c0*/  IADD3 R3, PT, PT, R4, 0xffffffe, RZ ;  /* 0x0ffffffe04037810 */ /* 0x001fc40007ffe0ff */
[----:B-1----:R-:W-:-:S04]  /*00d0*/  LEA R4, R0, R15, 0x4 ;  /* 0x0000000f00047211 */ /* 0x002fc800078e20ff */
[----:B------:R-:W0:Y:S01]  /*00e0*/  F2I.FTZ.U32.TRUNC.NTZ R3, R3 ;  /* 0x0000000300037305 */ /* 0x000e22000021f000 */
[----:B---3--:R-:W-:Y:S01]  /*00f0*/  IMAD R4, R4, R17, UR7 ;  /* 0x0000000704047e24 */ /* 0x008fe2000f8e0211 */
[----:B0-----:R-:W-:-:S05]  /*0100*/  IADD3 R5, PT, PT, RZ, -R3, RZ ;  /* 0x80000003ff057210 */ /* 0x001fca0007ffe0ff */
[----:B------:R-:W-:-:S04]  /*0110*/  IMAD R5, R5, UR6, RZ ;  /* 0x0000000605057c24 */ /* 0x000fc8000f8e02ff */
[----:B------:R-:W-:Y:S01]  /*0120*/  IMAD.HI.U32 R5, R3, R5, R2 ;  /* 0x0000000503057227 */ /* 0x000fe200078e0002 */
[----:B------:R-:W-:Y:S01]  /*0130*/  IADD3 R2, PT, PT, R0, UR4, RZ ;  /* 0x0000000400027c10 */ /* 0x000fe2000fffe0ff */
[----:B------:R-:W0:Y:S04]  /*0140*/  LDCU.64 UR4, c[0x0][0x358] ;  /* 0x00006b00ff0477ac */ /* 0x000e280008000a00 */
[----:B------:R-:W-:-:S05]  /*0150*/  IMAD.HI.U32 R5, R5, R2, RZ ;  /* 0x0000000205057227 */ /* 0x000fca00078e00ff */
[----:B------:R-:W-:-:S05]  /*0160*/  IADD3 R5, PT, PT, -R5, RZ, RZ ;  /* 0x000000ff05057210 */ /* 0x000fca0007ffe1ff */
[----:B------:R-:W-:Y:S02]  /*0170*/  IMAD R6, R5, UR6, R2 ;  /* 0x0000000605067c24 */ /* 0x000fe4000f8e0202 */
[----:B------:R-:W1:Y:S01]  /*0180*/  LDC.64 R2, c[0x0][0x390] ;  /* 0x0000e400ff027b82 */ /* 0x000e620000000a00 */
[----:B--2---:R-:W-:Y:S02]  /*0190*/  IMAD R5, R4, R17, R9 ;  /* 0x0000001104057224 */ /* 0x004fe400078e0209 */
[----:B------:R-:W-:-:S13]  /*01a0*/  ISETP.GE.U32.AND P0, PT, R6, UR6, PT ;  /* 0x0000000606007c0c */ /* 0x000fda000bf06070 */
[----:B------:R-:W-:-:S05]  /*01b0*/  @P0 VIADD R6, R6, -UR6 ;  /* 0x8000000606060c36 */ /* 0x000fca0008000000 */
        /* <DEDUP_REMOVED lines=10> */
[----:B0-----:R-:W0:Y:S02]  /*0260*/  LDC.64 R2, c[0x0][0x398] ;  /* 0x0000e600ff027b82 */ /* 0x001e240000000a00 */
[----:B0-----:R-:W-:Y:S01]  /*0270*/  IMAD.WIDE R2, R7, 0x4, R2 ;  /* 0x0000000407027825 */ /* 0x001fe200078e0202 */
[----:B-1----:R-:W-:-:S05]  /*0280*/  LEA R4, R5, R4, 0x18 ;  /* 0x0000000405047211 */ /* 0x002fca00078ec0ff */
[--C-:B------:R-:W-:Y:S02]  /*0290*/  IMAD R5, R15, 0x44, R4.reuse ;  /* 0x000000440f057824 */ /* 0x100fe400078e0204 */
[C---:B------:R-:W-:Y:S02]  /*02a0*/  IMAD R4, R9.reuse, 0x44, R4 ;  /* 0x0000004409047824 */ /* 0x040fe400078e0204 */
[----:B------:R-:W-:Y:S02]  /*02b0*/  IMAD R11, R9, 0x4, R5 ;  /* 0x00000004090b7824 */ /* 0x000fe400078e0205 */
[-C--:B------:R-:W-:Y:S01]  /*02c0*/  IMAD R9, R6, R17.reuse, UR7 ;  /* 0x0000000706097e24 */ /* 0x080fe2000f8e0211 */
[----:B------:R-:W-:Y:S01]  /*02d0*/  LEA R10, R15, R4, 0x2 ;  /* 0x000000040f0a7211 */ /* 0x000fe200078e10ff */
[----:B------:R-:W0:Y:S02]  /*02e0*/  LDC.64 R6, c[0x0][0x388] ;  /* 0x0000e200ff067b82 */ /* 0x000e240000000a00 */
[----:B------:R-:W-:-:S06]  /*02f0*/  IMAD R9, R9, R17, R0 ;  /* 0x0000001109097224 */ /* 0x000fcc00078e0200 */
[----:B------:R-:W1:Y:S02]  /*0300*/  LDC.64 R4, c[0x0][0x380] ;  /* 0x0000e000ff047b82 */ /* 0x000e640000000a00 */
[C---:B-1----:R-:W-:Y:S01]  /*0310*/  IMAD.WIDE R4, R9.reuse, 0x4, R4 ;  /* 0x0000000409047825 */ /* 0x042fe200078e0204 */
[----:B--2---:R-:W-:Y:S05]  /*0320*/  STS [R11], R8 ;  /* 0x000000080b007388 */ /* 0x004fea0000000800 */
[----:B------:R-:W-:Y:S06]  /*0330*/  BAR.SYNC.DEFER_BLOCKING 0x0 ;  /* 0x0000000000007b1d */ /* 0x000fec0000010000 */
[----:B------:R-:W1:Y:S04]  /*0340*/  LDS R13, [R10] ;  /* 0x000000000a0d7984 */ /* 0x000e680000000800 */
[----:B-1----:R-:W-:Y:S01]  /*0350*/  STG.E desc[UR4][R4.64], R13 ;  /* 0x0000000d04007986 */ /* 0x002fe2000c101904 */
[----:B------:R-:W-:Y:S06]  /*0360*/  BAR.SYNC.DEFER_BLOCKING 0x0 ;  /* 0x0000000000007b1d */ /* 0x000fec0000010000 */
[----:B------:R-:W2:Y:S01]  /*0370*/  LDG.E R2, desc[UR4][R2.64] ;  /* 0x0000000402027981 */ /* 0x000ea2000c1e1900 */
[----:B0-----:R-:W-:-:S03]  /*0380*/  IMAD.WIDE R6, R9, 0x4, R6 ;  /* 0x0000000409067825 */ /* 0x001fc600078e0206 */
[----:B--2---:R-:W-:Y:S01]  /*0390*/  STS [R11], R2 ;  /* 0x000000020b007388 */ /* 0x004fe20000000800 */
[----:B------:R-:W-:Y:S06]  /*03a0*/  BAR.SYNC.DEFER_BLOCKING 0x0 ;  /* 0x0000000000007b1d */ /* 0x000fec0000010000 */
[----:B------:R-:W0:Y:S04]  /*03b0*/  LDS R15, [R10] ;  /* 0x000000000a0f7984 */ /* 0x000e280000000800 */
[----:B0-----:R-:W-:Y:S01]  /*03c0*/  STG.E desc[UR4][R6.64], R15 ;  /* 0x0000000f06007986 */ /* 0x001fe2000c101904 */
[----:B------:R-:W-:Y:S05]  /*03d0*/  EXIT ;  /* 0x000000000000794d */ /* 0x000fea0003800000 */
.L_x_2:
        /* <DEDUP_REMOVED lines=10> */
.L_x_40:


//--------------------- .text._Z20transposeDiagonal_xyPfS_S_S_i --------------------------
	.section	.text._Z20transposeDiagonal_xyPfS_S_S_i,"ax",@progbits
	.align	128
        .global         _Z20transposeDiagonal_xyPfS_S_S_i
        .type           _Z20transposeDiagonal_xyPfS_S_S_i,@function
        .size           _Z20transposeDiagonal_xyPfS_S_S_i,(.L_x_41 - _Z20transposeDiagonal_xyPfS_S_S_i)
        .other          _Z20transposeDiagonal_xyPfS_S_S_i,@"STO_CUDA_ENTRY STV_DEFAULT"
_Z20transposeDiagonal_xyPfS_S_S_i:
.text._Z20transposeDiagonal_xyPfS_S_S_i:
[----:B------:R-:W-:Y:S01]  /*0000*/  LDC R1, c[0x0][0x37c] ;  /* 0x0000df00ff017b82 */ /* 0x000fe20000000800 */
[----:B------:R-:W0:Y:S01]  /*0010*/  LDCU UR6, c[0x0][0x370] ;  /* 0x00006e00ff0677ac */ /* 0x000e220008000800 */
[----:B------:R-:W1:Y:S06]  /*0020*/  S2R R0, SR_CTAID.X ;  /* 0x0000000000007919 */ /* 0x000e6c0000002500 */
[----:B------:R-:W-:Y:S01]  /*0030*/  S2UR UR4, SR_CTAID.Y ;  /* 0x00000000000479c3 */ /* 0x000fe20000002600 */
[----:B------:R-:W-:Y:S01]  /*0040*/  HFMA2 R2, -RZ, RZ, 0, 0 ;  /* 0x00000000ff027431 */ /* 0x000fe200000001ff */
[----:B------:R-:W1:Y:S01]  /*0050*/  S2R R9, SR_TID.Y ;  /* 0x0000000000097919 */ /* 0x000e620000002200 */
[----:B------:R-:W2:Y:S05]  /*0060*/  S2R R15, SR_TID.X ;  /* 0x00000000000f7919 */ /* 0x000eaa0000002100 */
[----:B------:R-:W3:Y:S01]  /*0070*/  S2UR UR7, SR_CTAID.Z ;  /* 0x00000000000779c3 */ /* 0x000ee20000002700 */
[----:B0-----:R-:W0:Y:S07]  /*0080*/  I2F.U32.RP R4, UR6 ;  /* 0x0000000600047d06 */ /* 0x001e2e0008209000 */
[----:B------:R-:W3:Y:S01]  /*0090*/  LDC R12, c[0x0][0x3a0] ;  /* 0x0000e800ff0c7b82 */ /* 0x000ee20000000800 */
[----:B------:R-:W-:Y:S01]  /*00a0*/  ISETP.NE.U32.AND P1, PT, RZ, UR6, PT ;  /* 0x00000006ff007c0c */ /* 0x000fe2000bf25070 */
[----:B0-----:R-:W0:Y:S02]  /*00b0*/  MUFU.RCP R4, R4 ;  /* 0x0000000400047308 */ /* 0x001e240000001000 */
[----:B0-----:R-:W-:-:S02]  /*00c0*/  IADD3 R3, PT, PT, R4, 0xffffffe, RZ ;  /* 0x0ffffffe04037810 */ /* 0x001fc40007ffe0ff */
[----:B-1----:R-:W-:-:S04]  /*00d0*/  LEA R4, R0, R9, 0x4 ;  /* 0x0000000900047211 */ /* 0x002fc800078e20ff */
[----:B------:R-:W0:Y:S01]  /*00e0*/  F2I.FTZ.U32.TRUNC.NTZ R3, R3 ;  /* 0x0000000300037305 */ /* 0x000e22000021f000 */
[----:B---3--:R-:W-:Y:S01]  /*00f0*/  IMAD R4, R12, UR7, R4 ;  /* 0x000000070c047c24 */ /* 0x008fe2000f8e0204 */
        /* <DEDUP_REMOVED lines=21> */
[----:B0-----:R-:W0:Y:S02]  /*0250*/  LDC.64 R2, c[0x0][0x398] ;  /* 0x0000e600ff027b82 */ /* 0x001e240000000a00 */
[----:B0-----:R-:W-:Y:S01]  /*0260*/  IMAD.WIDE R2, R7, 0x4, R2 ;  /* 0x0000000407027825 */ /* 0x001fe200078e0202 */
[----:B-1----:R-:W-:-:S05]  /*0270*/  LEA R4, R5, R4, 0x18 ;  /* 0x0000000405047211 */ /* 0x002fca00078ec0ff */
[--C-:B------:R-:W-:Y:S02]  /*0280*/  IMAD R5, R9, 0x44, R4.reuse ;  /* 0x0000004409057824 */ /* 0x100fe400078e0204 */
[C---:B------:R-:W-:Y:S02]  /*0290*/  IMAD R4, R15.reuse, 0x44, R4 ;  /* 0x000000440f047824 */ /* 0x040fe400078e0204 */
[----:B------:R-:W-:-:S03]  /*02a0*/  IMAD R11, R15, 0x4, R5 ;  /* 0x000000040f0b7824 */ /* 0x000fc600078e0205 */
[----:B------:R-:W-:Y:S01]  /*02b0*/  LEA R10, R9, R4, 0x2 ;  /* 0x00000004090a7211 */ /* 0x000fe200078e10ff */
[----:B------:R-:W-:Y:S01]  /*02c0*/  IMAD R9, R12, UR7, R9 ;  /* 0x000000070c097c24 */ /* 0x000fe2000f8e0209 */
[----:B------:R-:W0:Y:S04]  /*02d0*/  LDC.64 R4, c[0x0][0x380] ;  /* 0x0000e000ff047b82 */ /* 0x000e280000000a00 */
[----:B------:R-:W-:-:S04]  /*02e0*/  LEA R9, R6, R9, 0x4 ;  /* 0x0000000906097211 */ /* 0x000fc800078e20ff */
[----:B------:R-:W1:Y:S01]  /*02f0*/  LDC.64 R6, c[0x0][0x388] ;  /* 0x0000e200ff067b82 */ /* 0x000e620000000a00 */
[----:B------:R-:W-:-:S04]  /*0300*/  IMAD R9, R9, R12, R0 ;  /* 0x0000000c09097224 */ /* 0x000fc800078e0200 */
[C---:B0-----:R-:W-:Y:S01]  /*0310*/  IMAD.WIDE R4, R9.reuse, 0x4, R4 ;  /* 0x0000000409047825 */ /* 0x041fe200078e0204 */
[----:B--2---:R-:W-:Y:S02]  /*0320*/  STS [R11], R8 ;  /* 0x000000080b007388 */ /* 0x004fe40000000800 */
[----:B------:R-:W-:Y:S06]  /*0330*/  BAR.SYNC.DEFER_BLOCKING 0x0 ;  /* 0x0000000000007b1d */ /* 0x000fec0000010000 */
[----:B------:R-:W0:Y:S04]  /*0340*/  LDS R13, [R10] ;  /* 0x000000000a0d7984 */ /* 0x000e280000000800 */
[----:B0-----:R-:W-:Y:S01]  /*0350*/  STG.E desc[UR4][R4.64], R13 ;  /* 0x0000000d04007986 */ /* 0x001fe2000c101904 */
[----:B------:R-:W-:Y:S06]  /*0360*/  BAR.SYNC.DEFER_BLOCKING 0x0 ;  /* 0x0000000000007b1d */ /* 0x000fec0000010000 */
[----:B------:R-:W2:Y:S01]  /*0370*/  LDG.E R2, desc[UR4][R2.64] ;  /* 0x0000000402027981 */ /* 0x000ea2000c1e1900 */
[----:B-1----:R-:W-:-:S03]  /*0380*/  IMAD.WIDE R6, R9, 0x4, R6 ;  /* 0x0000000409067825 */ /* 0x002fc600078e0206 */
[----:B--2---:R-:W-:Y:S01]  /*0390*/  STS [R11], R2 ;  /* 0x000000020b007388 */ /* 0x004fe20000000800 */
[----:B------:R-:W-:Y:S06]  /*03a0*/  BAR.SYNC.DEFER_BLOCKING 0x0 ;  /* 0x0000000000007b1d */ /* 0x000fec0000010000 */
[----:B------:R-:W0:Y:S04]  /*03b0*/  LDS R15, [R10] ;  /* 0x000000000a0f7984 */ /* 0x000e280000000800 */
[----:B0-----:R-:W-:Y:S01]  /*03c0*/  STG.E desc[UR4][R6.64], R15 ;  /* 0x0000000f06007986 */ /* 0x001fe2000c101904 */
[----:B------:R-:W-:Y:S05]  /*03d0*/  EXIT ;  /* 0x000000000000794d */ /* 0x000fea0003800000 */
.L_x_3:
        /* <DEDUP_REMOVED lines=10> */
.L_x_41:


//--------------------- .text._Z5FFT1DPfS_        --------------------------
	.section	.text._Z5FFT1DPfS_,"ax",@progbits
	.align	128
        .global         _Z5FFT1DPfS_
        .type           _Z5FFT1DPfS_,@function
        .size           _Z5FFT1DPfS_,(.L_x_42 - _Z5FFT1DPfS_)
        .other          _Z5FFT1DPfS_,@"STO_CUDA_ENTRY STV_DEFAULT"
_Z5FFT1DPfS_:
.text._Z5FFT1DPfS_:
[----:B------:R-:W-:Y:S01]  /*0000*/  LDC R1, c[0x0][0x37c] ;  /* 0x0000df00ff017b82 */ /* 0x000fe20000000800 */
[----:B------:R-:W0:Y:S01]  /*0010*/  S2R R26, SR_CTAID.X ;  /* 0x00000000001a7919 */ /* 0x000e220000002500 */
[----:B------:R-:W0:Y:S06]  /*0020*/  LDCU UR4, c[0x0][0x360] ;  /* 0x00006c00ff0477ac */ /* 0x000e2c0008000800 */
[----:B------:R-:W1:Y:S01]  /*0030*/  LDC.64 R22, c[0x0][0x380] ;  /* 0x0000e000ff167b82 */ /* 0x000e620000000a00 */
[----:B------:R-:W2:Y:S01]  /*0040*/  S2R R25, SR_TID.X ;  /* 0x0000000000197919 */ /* 0x000ea20000002100 */
[----:B------:R-:W3:Y:S06]  /*0050*/  LDCU.64 UR8, c[0x0][0x358] ;  /* 0x00006b00ff0877ac */ /* 0x000eec0008000a00 */
[----:B------:R-:W4:Y:S01]  /*0060*/  LDC.64 R20, c[0x0][0x388] ;  /* 0x0000e200ff147b82 */ /* 0x000f220000000a00 */
[----:B0-----:R-:W-:-:S05]  /*0070*/  IMAD R0, R26, UR4, RZ ;  /* 0x000000041a007c24 */ /* 0x001fca000f8e02ff */
[----:B--2---:R-:W-:-:S04]  /*0080*/  LEA R5, R0, R25, 0x3 ;  /* 0x0000001900057211 */ /* 0x004fc800078e18ff */
[C---:B------:R-:W-:Y:S01]  /*0090*/  IADD3 R9, PT, PT, R5.reuse, UR4, RZ ;  /* 0x0000000405097c10 */ /* 0x040fe2000fffe0ff */
[----:B-1----:R-:W-:-:S03]  /*00a0*/  IMAD.WIDE.U32 R2, R5, 0x4, R22 ;  /* 0x0000000405027825 */ /* 0x002fc600078e0016 */
[C---:B------:R-:W-:Y:S01]  /*00b0*/  IADD3 R33, PT, PT, R9.reuse, UR4, RZ ;  /* 0x0000000409217c10 */ /* 0x040fe2000fffe0ff */
[----:B------:R-:W-:Y:S01]  /*00c0*/  IMAD.WIDE.U32 R6, R9, 0x4, R22 ;  /* 0x0000000409067825 */ /* 0x000fe200078e0016 */
[----:B---3--:R0:W2:Y:S02]  /*00d0*/  LDG.E R43, desc[UR8][R2.64] ;  /* 0x00000008022b7981 */ /* 0x0080a4000c1e1900 */
[----:B------:R-:W-:Y:S01]  /*00e0*/  IADD3 R19, PT, PT, R33, UR4, RZ ;  /* 0x0000000421137c10 */ /* 0x000fe2000fffe0ff */
[--C-:B----4-:R-:W-:Y:S01]  /*00f0*/  IMAD.WIDE.U32 R4, R5, 0x4, R20.reuse ;  /* 0x0000000405047825 */ /* 0x110fe200078e0014 */
[----:B------:R1:W3:Y:S02]  /*0100*/  LDG.E R47, desc[UR8][R6.64] ;  /* 0x00000008062f7981 */ /* 0x0002e4000c1e1900 */
[----:B------:R-:W-:Y:S01]  /*0110*/  IADD3 R15, PT, PT, R19, UR4, RZ ;  /* 0x00000004130f7c10 */ /* 0x000fe2000fffe0ff */
[----:B------:R-:W-:Y:S01]  /*0120*/  IMAD.WIDE.U32 R8, R9, 0x4, R20 ;  /* 0x0000000409087825 */ /* 0x000fe200078e0014 */
[----:B------:R-:W4:Y:S02]  /*0130*/  LDG.E R45, desc[UR8][R4.64] ;  /* 0x00000008042d7981 */ /* 0x000f24000c1e1900 */
[----:B0-----:R-:W-:Y:S01]  /*0140*/  IADD3 R3, PT, PT, R15, UR4, RZ ;  /* 0x000000040f037c10 */ /* 0x001fe2000fffe0ff */
[----:B------:R-:W-:Y:S01]  /*0150*/  IMAD.WIDE.U32 R10, R33, 0x4, R22 ;  /* 0x00000004210a7825 */ /* 0x000fe200078e0016 */
[----:B------:R-:W5:Y:S02]  /*0160*/  LDG.E R49, desc[UR8][R8.64] ;  /* 0x0000000808317981 */ /* 0x000f64000c1e1900 */
[----:B-1----:R-:W-:Y:S01]  /*0170*/  IADD3 R7, PT, PT, R3, UR4, RZ ;  /* 0x0000000403077c10 */ /* 0x002fe2000fffe0ff */
[--C-:B------:R-:W-:Y:S01]  /*0180*/  IMAD.WIDE.U32 R32, R33, 0x4, R20.reuse ;  /* 0x0000000421207825 */ /* 0x100fe200078e0014 */
[----:B------:R0:W5:Y:S03]  /*0190*/  LDG.E R51, desc[UR8][R10.64] ;  /* 0x000000080a337981 */ /* 0x000166000c1e1900 */
[----:B------:R-:W-:Y:S01]  /*01a0*/  IMAD.WIDE.U32 R30, R19, 0x4, R20 ;  /* 0x00000004131e7825 */ /* 0x000fe200078e0014 */
[----:B------:R-:W-:Y:S01]  /*01b0*/  IADD3 R27, PT, PT, R7, UR4, RZ ;  /* 0x00000004071b7c10 */ /* 0x000fe2000fffe0ff */
[----:B------:R-:W5:Y:S02]  /*01c0*/  LDG.E R53, desc[UR8][R32.64] ;  /* 0x0000000820357981 */ /* 0x000f64000c1e1900 */
[----:B------:R-:W-:-:S02]  /*01d0*/  IMAD.WIDE.U32 R18, R19, 0x4, R22 ;  /* 0x0000000413127825 */ /* 0x000fc400078e0016 */
[----:B------:R-:W5:Y:S02]  /*01e0*/  LDG.E R30, desc[UR8][R30.64] ;  /* 0x000000081e1e7981 */ /* 0x000f64000c1e1900 */
[C---:B------:R-:W-:Y:S02]  /*01f0*/  IMAD.WIDE.U32 R16, R15.reuse, 0x4, R22 ;  /* 0x000000040f107825 */ /* 0x040fe400078e0016 */
[----:B------:R-:W5:Y:S02]  /*0200*/  LDG.E R28, desc[UR8][R18.64] ;  /* 0x00000008121c7981 */ /* 0x000f64000c1e1900 */
[----:B------:R-:W-:Y:S02]  /*0210*/  IMAD.WIDE.U32 R14, R15, 0x4, R20 ;  /* 0x000000040f0e7825 */ /* 0x000fe400078e0014 */
[----:B------:R-:W5:Y:S02]  /*0220*/  LDG.E R41, desc[UR8][R16.64] ;  /* 0x0000000810297981 */ /* 0x000f64000c1e1900 */
[----:B------:R-:W-:-:S02]  /*0230*/  IMAD.WIDE.U32 R12, R3, 0x4, R22 ;  /* 0x00000004030c7825 */ /* 0x000fc400078e0016 */
[----:B------:R-:W5:Y:S02]  /*0240*/  LDG.E R39, desc[UR8][R14.64] ;  /* 0x000000080e277981 */ /* 0x000f64000c1e1900 */
[----:B0-----:R-:W-:Y:S02]  /*0250*/  IMAD.WIDE.U32 R10, R3, 0x4, R20 ;  /* 0x00000004030a7825 */ /* 0x001fe400078e0014 */
[----:B------:R-:W5:Y:S02]  /*0260*/  LDG.E R37, desc[UR8][R12.64] ;  /* 0x000000080c257981 */ /* 0x000f64000c1e1900 */
[C---:B------:R-:W-:Y:S02]  /*0270*/  IMAD.WIDE.U32 R8, R7.reuse, 0x4, R22 ;  /* 0x0000000407087825 */ /* 0x040fe400078e0016 */
[----:B------:R-:W5:Y:S02]  /*0280*/  LDG.E R35, desc[UR8][R10.64] ;  /* 0x000000080a237981 */ /* 0x000f64000c1e1900 */
[----:B------:R-:W-:-:S04]  /*0290*/  IMAD.WIDE.U32 R6, R7, 0x4, R20 ;  /* 0x0000000407067825 */ /* 0x000fc800078e0014 */
[C---:B------:R-:W-:Y:S01]  /*02a0*/  IMAD.WIDE.U32 R4, R27.reuse, 0x4, R22 ;  /* 0x000000041b047825 */ /* 0x040fe200078e0016 */
[----:B------:R-:W5:Y:S03]  /*02b0*/  LDG.E R29, desc[UR8][R6.64] ;  /* 0x00000008061d7981 */ /* 0x000f66000c1e1900 */
[----:B------:R-:W-:Y:S01]  /*02c0*/  IMAD.WIDE.U32 R2, R27, 0x4, R20 ;  /* 0x000000041b027825 */ /* 0x000fe200078e0014 */
[----:B------:R-:W5:Y:S04]  /*02d0*/  LDG.E R31, desc[UR8][R4.64] ;  /* 0x00000008041f7981 */ /* 0x000f68000c1e1900 */
[----:B------:R-:W5:Y:S04]  /*02e0*/  LDG.E R27, desc[UR8][R8.64] ;  /* 0x00000008081b7981 */ /* 0x000f68000c1e1900 */
[----:B------:R-:W5:Y:S01]  /*02f0*/  LDG.E R33, desc[UR8][R2.64] ;  /* 0x0000000802217981 */ /* 0x000f62000c1e1900 */
[----:B------:R-:W0:Y:S01]  /*0300*/  S2UR UR6, SR_CgaCtaId ;  /* 0x00000000000679c3 */ /* 0x000e220000008800 */
[----:B------:R-:W-:-:S02]  /*0310*/  UMOV UR4, 0x400 ;  /* 0x0000040000047882 */ /* 0x000fc40000000000 */
[----:B------:R-:W-:Y:S01]  /*0320*/  UIADD3 UR5, UPT, UPT, UR4, 0x1000, URZ ;  /* 0x0000100004057890 */ /* 0x000fe2000fffe0ff */
[----:B------:R-:W-:Y:S01]  /*0330*/  LOP3.LUT P0, RZ, R25, 0x40, RZ, 0xc0, !PT ;  /* 0x0000004019ff7812 */ /* 0x000fe2000780c0ff */
[----:B0-----:R-:W-:Y:S02]  /*0340*/  ULEA UR4, UR6, UR4, 0x18 ;  /* 0x0000000406047291 */ /* 0x001fe4000f8ec0ff */
[----:B------:R-:W-:-:S04]  /*0350*/  ULEA UR5, UR6, UR5, 0x18 ;  /* 0x0000000506057291 */ /* 0x000fc8000f8ec0ff */
[C---:B------:R-:W-:Y:S02]  /*0360*/  LEA R24, R25.reuse, UR4, 0x2 ;  /* 0x0000000419187c11 */ /* 0x040fe4000f8e10ff */
[----:B------:R-:W-:Y:S01]  /*0370*/  LEA R0, R25, UR5, 0x2 ;  /* 0x0000000519007c11 */ /* 0x000fe2000f8e10ff */
[----:B------:R-:W-:Y:S02]  /*0380*/  BSSY.RECONVERGENT B0, `(.L_x_4) ;  /* 0x0000054000007945 */ /* 0x000fe40003800200 */
[----:B--2---:R0:W-:Y:S04]  /*0390*/  STS [R24], R43 ;  /* 0x0000002b18007388 */ /* 0x0041e80000000800 */
[----:B----4-:R0:W-:Y:S04]  /*03a0*/  STS [R0], R45 ;  /* 0x0000002d00007388 */ /* 0x0101e80000000800 */
[----:B---3--:R0:W-:Y:S04]  /*03b0*/  STS [R24+0x200], R47 ;  /* 0x0002002f18007388 */ /* 0x0081e80000000800 */
[----:B-----5:R0:W-:Y:S04]  /*03c0*/  STS [R0+0x200], R49 ;  /* 0x0002003100007388 */ /* 0x0201e80000000800 */
[----:B------:R0:W-:Y:S04]  /*03d0*/  STS [R24+0x400], R51 ;  /* 0x0004003318007388 */ /* 0x0001e80000000800 */
        /* <DEDUP_REMOVED lines=10> */
[----:B------:R0:W-:Y:S01]  /*0480*/  STS [R0+0xe00], R33 ;  /* 0x000e002100007388 */ /* 0x0001e20000000800 */
[----:B------:R-:W-:Y:S06]  /*0490*/  BAR.SYNC.DEFER_BLOCKING 0x0 ;  /* 0x0000000000007b1d */ /* 0x000fec0000010000 */
[----:B------:R-:W-:Y:S05]  /*04a0*/  @!P0 BRA `(.L_x_5) ;  /* 0x0000000000848947 */ /* 0x000fea0003800000 */
[----:B------:R-:W0:Y:S04]  /*04b0*/  LDS R40, [R24+-0x100] ;  /* 0xffff000018287984 */ /* 0x000e280000000800 */
[----:B------:R-:W1:Y:S04]  /*04c0*/  LDS R42, [R0+-0x100] ;  /* 0xffff0000002a7984 */ /* 0x000e680000000800 */
[----:B------:R-:W2:Y:S04]  /*04d0*/  LDS R44, [R24+0x100] ;  /* 0x00010000182c7984 */ /* 0x000ea80000000800 */
[----:B------:R-:W3:Y:S04]  /*04e0*/  LDS R46, [R0+0x100] ;  /* 0x00010000002e7984 */ /* 0x000ee80000000800 */
[----:B------:R-:W4:Y:S04]  /*04f0*/  LDS R38, [R24+0x300] ;  /* 0x0003000018267984 */ /* 0x000f280000000800 */
[----:B------:R-:W5:Y:S04]  /*0500*/  LDS R36, [R0+0x300] ;  /* 0x0003000000247984 */ /* 0x000f680000000800 */
[----:B------:R-:W5:Y:S04]  /*0510*/  LDS R34, [R24+0x500] ;  /* 0x0005000018227984 */ /* 0x000f680000000800 */
[----:B------:R-:W5:Y:S01]  /*0520*/  LDS R32, [R0+0x500] ;  /* 0x0005000000207984 */ /* 0x000f620000000800 */
[----:B0-----:R-:W-:-:S03]  /*0530*/  FADD R43, -R43, R40 ;  /* 0x000000282b2b7221 */ /* 0x001fc60000000100 */
[----:B------:R-:W0:Y:S01]  /*0540*/  LDS R40, [R24+0x700] ;  /* 0x0007000018287984 */ /* 0x000e220000000800 */
[----:B-1----:R-:W-:-:S03]  /*0550*/  FADD R45, -R45, R42 ;  /* 0x0000002a2d2d7221 */ /* 0x002fc60000000100 */
[----:B------:R-:W1:Y:S01]  /*0560*/  LDS R42, [R0+0x700] ;  /* 0x00070000002a7984 */ /* 0x000e620000000800 */
[----:B--2---:R-:W-:-:S03]  /*0570*/  FADD R47, -R47, R44 ;  /* 0x0000002c2f2f7221 */ /* 0x004fc60000000100 */
[----:B------:R-:W2:Y:S01]  /*0580*/  LDS R44, [R24+0x900] ;  /* 0x00090000182c7984 */ /* 0x000ea20000000800 */
[----:B---3--:R-:W-:-:S03]  /*0590*/  FADD R49, -R49, R46 ;  /* 0x0000002e31317221 */ /* 0x008fc60000000100 */
[----:B------:R-:W3:Y:S01]  /*05a0*/  LDS R46, [R0+0x900] ;  /* 0x00090000002e7984 */ /* 0x000ee20000000800 */
[----:B----4-:R-:W-:-:S03]  /*05b0*/  FADD R51, -R51, R38 ;  /* 0x0000002633337221 */ /* 0x010fc60000000100 */
[----:B------:R-:W4:Y:S01]  /*05c0*/  LDS R38, [R24+0xb00] ;  /* 0x000b000018267984 */ /* 0x000f220000000800 */
[----:B-----5:R-:W-:-:S03]  /*05d0*/  FADD R53, -R53, R36 ;  /* 0x0000002435357221 */ /* 0x020fc60000000100 */
[----:B------:R-:W5:Y:S01]  /*05e0*/  LDS R36, [R0+0xb00] ;  /* 0x000b000000247984 */ /* 0x000f620000000800 */
[----:B------:R-:W-:-:S03]  /*05f0*/  FADD R28, -R28, R34 ;  /* 0x000000221c1c7221 */ /* 0x000fc60000000100 */
[----:B------:R-:W5:Y:S01]  /*0600*/  LDS R34, [R24+0xd00] ;  /* 0x000d000018227984 */ /* 0x000f620000000800 */
[----:B------:R-:W-:-:S03]  /*0610*/  FADD R30, -R30, R32 ;  /* 0x000000201e1e7221 */ /* 0x000fc60000000100 */
[----:B------:R-:W5:Y:S01]  /*0620*/  LDS R32, [R0+0xd00] ;  /* 0x000d000000207984 */ /* 0x000f620000000800 */
[----:B0-----:R-:W-:Y:S01]  /*0630*/  FADD R41, -R41, R40 ;  /* 0x0000002829297221 */ /* 0x001fe20000000100 */
[----:B-1----:R-:W-:Y:S01]  /*0640*/  FADD R39, -R39, R42 ;  /* 0x0000002a27277221 */ /* 0x002fe20000000100 */
[----:B--2---:R-:W-:Y:S01]  /*0650*/  FADD R37, -R37, R44 ;  /* 0x0000002c25257221 */ /* 0x004fe20000000100 */
[----:B---3--:R-:W-:Y:S01]  /*0660*/  FADD R35, -R35, R46 ;  /* 0x0000002e23237221 */ /* 0x008fe20000000100 */
[----:B----4-:R-:W-:Y:S01]  /*0670*/  FADD R27, -R27, R38 ;  /* 0x000000261b1b7221 */ /* 0x010fe20000000100 */
[----:B-----5:R-:W-:Y:S01]  /*0680*/  FADD R29, -R29, R36 ;  /* 0x000000241d1d7221 */ /* 0x020fe20000000100 */
[----:B------:R-:W-:Y:S01]  /*0690*/  FADD R31, -R31, R34 ;  /* 0x000000221f1f7221 */ /* 0x000fe20000000100 */
[----:B------:R-:W-:Y:S01]  /*06a0*/  FADD R33, -R33, R32 ;  /* 0x0000002021217221 */ /* 0x000fe20000000100 */
[----:B------:R-:W-:Y:S06]  /*06b0*/  BRA `(.L_x_6) ;  /* 0x0000000000807947 */ /* 0x000fec0003800000 */
.L_x_5:
[----:B------:R-:W0:Y:S04]  /*06c0*/  LDS R40, [R24+0x100] ;  /* 0x0001000018287984 */ /* 0x000e280000000800 */
[----:B------:R-:W1:Y:S04]  /*06d0*/  LDS R42, [R0+0x100] ;  /* 0x00010000002a7984 */ /* 0x000e680000000800 */
[----:B------:R-:W2:Y:S04]  /*06e0*/  LDS R44, [R24+0x300] ;  /* 0x00030000182c7984 */ /* 0x000ea80000000800 */
[----:B------:R-:W3:Y:S04]  /*06f0*/  LDS R46, [R0+0x300] ;  /* 0x00030000002e7984 */ /* 0x000ee80000000800 */
[----:B------:R-:W4:Y:S04]  /*0700*/  LDS R38, [R24+0x500] ;  /* 0x0005000018267984 */ /* 0x000f280000000800 */
[----:B------:R-:W5:Y:S04]  /*0710*/  LDS R36, [R0+0x500] ;  /* 0x0005000000247984 */ /* 0x000f680000000800 */
[----:B------:R-:W5:Y:S04]  /*0720*/  LDS R34, [R24+0x700] ;  /* 0x0007000018227984 */ /* 0x000f680000000800 */
[----:B------:R-:W5:Y:S01]  /*0730*/  LDS R32, [R0+0x700] ;  /* 0x0007000000207984 */ /* 0x000f620000000800 */
[----:B0-----:R-:W-:-:S03]  /*0740*/  FADD R43, R43, R40 ;  /* 0x000000282b2b7221 */ /* 0x001fc60000000000 */
[----:B------:R-:W0:Y:S01]  /*0750*/  LDS R40, [R24+0x900] ;  /* 0x0009000018287984 */ /* 0x000e220000000800 */
[----:B-1----:R-:W-:-:S03]  /*0760*/  FADD R45, R45, R42 ;  /* 0x0000002a2d2d7221 */ /* 0x002fc60000000000 */
[----:B------:R-:W1:Y:S01]  /*0770*/  LDS R42, [R0+0x900] ;  /* 0x00090000002a7984 */ /* 0x000e620000000800 */
[----:B--2---:R-:W-:-:S03]  /*0780*/  FADD R47, R47, R44 ;  /* 0x0000002c2f2f7221 */ /* 0x004fc60000000000 */
[----:B------:R-:W2:Y:S01]  /*0790*/  LDS R44, [R24+0xb00] ;  /* 0x000b0000182c7984 */ /* 0x000ea20000000800 */
[----:B---3--:R-:W-:-:S03]  /*07a0*/  FADD R49, R49, R46 ;  /* 0x0000002e31317221 */ /* 0x008fc60000000000 */
[----:B------:R-:W3:Y:S01]  /*07b0*/  LDS R46, [R0+0xb00] ;  /* 0x000b0000002e7984 */ /* 0x000ee20000000800 */
[----:B----4-:R-:W-:-:S03]  /*07c0*/  FADD R51, R51, R38 ;  /* 0x0000002633337221 */ /* 0x010fc60000000000 */
[----:B------:R-:W4:Y:S01]  /*07d0*/  LDS R38, [R24+0xd00] ;  /* 0x000d000018267984 */ /* 0x000f220000000800 */
[----:B-----5:R-:W-:-:S03]  /*07e0*/  FADD R53, R53, R36 ;  /* 0x0000002435357221 */ /* 0x020fc60000000000 */
[----:B------:R-:W5:Y:S01]  /*07f0*/  LDS R36, [R0+0xd00] ;  /* 0x000d000000247984 */ /* 0x000f620000000800 */
[----:B------:R-:W-:-:S03]  /*0800*/  FADD R28, R28, R34 ;  /* 0x000000221c1c7221 */ /* 0x000fc60000000000 */
[----:B------:R-:W5:Y:S01]  /*0810*/  LDS R34, [R24+0xf00] ;  /* 0x000f000018227984 */ /* 0x000f620000000800 */
[----:B------:R-:W-:-:S03]  /*0820*/  FADD R30, R30, R32 ;  /* 0x000000201e1e7221 */ /* 0x000fc60000000000 */
[----:B------:R-:W5:Y:S01]  /*0830*/  LDS R32, [R0+0xf00] ;  /* 0x000f000000207984 */ /* 0x000f620000000800 */
[----:B0-----:R-:W-:Y:S01]  /*0840*/  FADD R41, R41, R40 ;  /* 0x0000002829297221 */ /* 0x001fe20000000000 */
[----:B-1----:R-:W-:Y:S01]  /*0850*/  FADD R39, R39, R42 ;  /* 0x0000002a27277221 */ /* 0x002fe20000000000 */
[----:B--2---:R-:W-:Y:S01]  /*0860*/  FADD R37, R37, R44 ;  /* 0x0000002c25257221 */ /* 0x004fe20000000000 */
[----:B---3--:R-:W-:Y:S01]  /*0870*/  FADD R35, R35, R46 ;  /* 0x0000002e23237221 */ /* 0x008fe20000000000 */
[----:B----4-:R-:W-:Y:S01]  /*0880*/  FADD R27, R27, R38 ;  /* 0x000000261b1b7221 */ /* 0x010fe20000000000 */
[----:B-----5:R-:W-:Y:S01]  /*0890*/  FADD R29, R29, R36 ;  /* 0x000000241d1d7221 */ /* 0x020fe20000000000 */
[----:B------:R-:W-:Y:S01]  /*08a0*/  FADD R31, R31, R34 ;  /* 0x000000221f1f7221 */ /* 0x000fe20000000000 */
[----:B------:R-:W-:-:S07]  /*08b0*/  FADD R33, R33, R32 ;  /* 0x0000002021217221 */ /* 0x000fce0000000000 */
.L_x_6:
[----:B------:R-:W-:Y:S05]  /*08c0*/  BSYNC.RECONVERGENT B0 ;  /* 0x0000000000007941 */ /* 0x000fea0003800200 */
.L_x_4:
[----:B------:R-:W-:Y:S01]  /*08d0*/  LOP3.LUT P0, RZ, R25, 0x20, RZ, 0xc0, !PT ;  /* 0x0000002019ff7812 */ /* 0x000fe2000780c0ff */
[----:B------:R-:W-:-:S12]  /*08e0*/  BSSY.RECONVERGENT B0, `(.L_x_7) ;  /* 0x0000031000007945 */ /* 0x000fd80003800200 */
[----:B------:R-:W-:Y:S05]  /*08f0*/  @!P0 BRA `(.L_x_8) ;  /* 0x0000000000bc8947 */ /* 0x000fea0003800000 */
[----:B------:R-:W-:-:S04]  /*0900*/  SHF.R.U32.HI R32, RZ, 0x1, R25 ;  /* 0x00000001ff207819 */ /* 0x000fc80000011619 */
[----:B------:R-:W-:-:S04]  /*0910*/  LOP3.LUT R32, R32, 0x20, RZ, 0xc0, !PT ;  /* 0x0000002020207812 */ /* 0x000fc800078ec0ff */
[----:B------:R-:W-:-:S05]  /*0920*/  I2FP.F32.U32 R32, R32 ;  /* 0x0000002000207245 */ /* 0x000fca0000201000 */
[----:B------:R-:W-:-:S04]  /*0930*/  FMUL R32, R32, -0.049087386578321456909 ;  /* 0xbd490fdb20207820 */ /* 0x000fc80000400000 */
[----:B------:R-:W-:-:S04]  /*0940*/  FMUL.RZ R42, R32, 0.15915493667125701904 ;  /* 0x3e22f983202a7820 */ /* 0x000fc8000040c000 */
[----:B------:R-:W0:Y:S08]  /*0950*/  MUFU.SIN R34, R42 ;  /* 0x0000002a00227308 */ /* 0x000e300000000400 */
[----:B------:R-:W1:Y:S01]  /*0960*/  MUFU.COS R32, R42 ;  /* 0x0000002a00207308 */ /* 0x000e620000000000 */
[-C--:B0-----:R-:W-:Y:S01]  /*0970*/  FMUL R36, R45, R34.reuse ;  /* 0x000000222d247220 */ /* 0x081fe20000400000 */
[-C--:B------:R-:W-:Y:S01]  /*0980*/  FMUL R38, R49, R34.reuse ;  /* 0x0000002231267220 */ /* 0x080fe20000400000 */
[-C--:B------:R-:W-:Y:S01]  /*0990*/  FMUL R40, R53, R34.reuse ;  /* 0x0000002235287220 */ /* 0x080fe20000400000 */
[-C--:B------:R-:W-:Y:S01]  /*09a0*/  FMUL R44, R39, R34.reuse ;  /* 0x00000022272c7220 */ /* 0x080fe20000400000 */
[-C--:B------:R-:W-:Y:S01]  /*09b0*/  FMUL R46, R35, R34.reuse ;  /* 0x00000022232e7220 */ /* 0x080fe20000400000 */
[----:B------:R-:W-:Y:S01]  /*09c0*/  FMUL R48, R29, R34 ;  /* 0x000000221d307220 */ /* 0x000fe20000400000 */
[-C--:B-1----:R-:W-:Y:S01]  /*09d0*/  FMUL R45, R45, R32.reuse ;  /* 0x000000202d2d7220 */ /* 0x082fe20000400000 */
[-C--:B------:R-:W-:Y:S01]  /*09e0*/  FMUL R49, R49, R32.reuse ;  /* 0x0000002031317220 */ /* 0x080fe20000400000 */
[-C--:B------:R-:W-:Y:S01]  /*09f0*/  FFMA R36, R43, R32.reuse, -R36 ;  /* 0x000000202b247223 */ /* 0x080fe20000000824 */
[----:B------:R-:W-:Y:S01]  /*0a00*/  FFMA R38, R47, R32, -R38 ;  /* 0x000000202f267223 */ /* 0x000fe20000000826 */
[-C--:B------:R-:W-:Y:S01]  /*0a10*/  FFMA R45, R43, R34.reuse, R45 ;  /* 0x000000222b2d7223 */ /* 0x080fe2000000002d */
[-C--:B------:R-:W-:Y:S01]  /*0a20*/  FFMA R49, R47, R34.reuse, R49 ;  /* 0x000000222f317223 */ /* 0x080fe20000000031 */
[C---:B------:R-:W-:Y:S01]  /*0a30*/  FMUL R43, R30.reuse, R34 ;  /* 0x000000221e2b7220 */ /* 0x040fe20000400000 */
[-C--:B------:R-:W-:Y:S01]  /*0a40*/  FMUL R47, R30, R32.reuse ;  /* 0x000000201e2f7220 */ /* 0x080fe20000400000 */
[-C--:B------:R-:W-:Y:S01]  /*0a50*/  FMUL R53, R53, R32.reuse ;  /* 0x0000002035357220 */ /* 0x080fe20000400000 */
[-C--:B------:R-:W-:Y:S01]  /*0a60*/  FFMA R40, R51, R32.reuse, -R40 ;  /* 0x0000002033287223 */ /* 0x080fe20000000828 */
[C---:B------:R-:W-:Y:S01]  /*0a70*/  FFMA R42, R28.reuse, R32, -R43 ;  /* 0x000000201c2a7223 */ /* 0x040fe2000000082b */
[-C--:B------:R-:W-:Y:S01]  /*0a80*/  FFMA R30, R28, R34.reuse, R47 ;  /* 0x000000221c1e7223 */ /* 0x080fe2000000002f */
[----:B------:R-:W-:Y:S01]  /*0a90*/  FMUL R28, R33, R34 ;  /* 0x00000022211c7220 */ /* 0x000fe20000400000 */
[-C--:B------:R-:W-:Y:S01]  /*0aa0*/  FMUL R39, R39, R32.reuse ;  /* 0x0000002027277220 */ /* 0x080fe20000400000 */
[-C--:B------:R-:W-:Y:S01]  /*0ab0*/  FMUL R35, R35, R32.reuse ;  /* 0x0000002023237220 */ /* 0x080fe20000400000 */
[-C--:B------:R-:W-:Y:S01]  /*0ac0*/  FFMA R44, R41, R32.reuse, -R44 ;  /* 0x00000020292c7223 */ /* 0x080fe2000000082c */
[-C--:B------:R-:W-:Y:S01]  /*0ad0*/  FFMA R46, R37, R32.reuse, -R46 ;  /* 0x00000020252e7223 */ /* 0x080fe2000000082e */
[-C--:B------:R-:W-:Y:S01]  /*0ae0*/  FMUL R29, R29, R32.reuse ;  /* 0x000000201d1d7220 */ /* 0x080fe20000400000 */
[-C--:B------:R-:W-:Y:S01]  /*0af0*/  FMUL R33, R33, R32.reuse ;  /* 0x0000002021217220 */ /* 0x080fe20000400000 */
[-C--:B------:R-:W-:Y:S01]  /*0b00*/  FFMA R48, R27, R32.reuse, -R48 ;  /* 0x000000201b307223 */ /* 0x080fe20000000830 */
[----:B------:R-:W-:Y:S01]  /*0b10*/  FFMA R32, R31, R32, -R28 ;  /* 0x000000201f207223 */ /* 0x000fe2000000081c */
[-C--:B------:R-:W-:Y:S01]  /*0b20*/  FFMA R53, R51, R34.reuse, R53 ;  /* 0x0000002233357223 */ /* 0x080fe20000000035 */
[-C--:B------:R-:W-:Y:S01]  /*0b30*/  FFMA R39, R41, R34.reuse, R39 ;  /* 0x0000002229277223 */ /* 0x080fe20000000027 */
[-C--:B------:R-:W-:Y:S01]  /*0b40*/  FFMA R35, R37, R34.reuse, R35 ;  /* 0x0000002225237223 */ /* 0x080fe20000000023 */
[-C--:B------:R-:W-:Y:S01]  /*0b50*/  FFMA R29, R27, R34.reuse, R29 ;  /* 0x000000221b1d7223 */ /* 0x080fe2000000001d */
[----:B------:R-:W-:Y:S01]  /*0b60*/  FFMA R33, R31, R34, R33 ;  /* 0x000000221f217223 */ /* 0x000fe20000000021 */
[----:B------:R-:W-:-:S02]  /*0b70*/  MOV R43, R36 ;  /* 0x00000024002b7202 */ /* 0x000fc40000000f00 */
[----:B------:R-:W-:Y:S02]  /*0b80*/  MOV R47, R38 ;  /* 0x00000026002f7202 */ /* 0x000fe40000000f00 */
[----:B------:R-:W-:Y:S02]  /*0b90*/  MOV R51, R40 ;  /* 0x0000002800337202 */ /* 0x000fe40000000f00 */
[----:B------:R-:W-:Y:S02]  /*0ba0*/  MOV R28, R42 ;  /* 0x0000002a001c7202 */ /* 0x000fe40000000f00 */
[----:B------:R-:W-:Y:S02]  /*0bb0*/  MOV R41, R44 ;  /* 0x0000002c00297202 */ /* 0x000fe40000000f00 */
[----:B------:R-:W-:Y:S02]  /*0bc0*/  MOV R37, R46 ;  /* 0x0000002e00257202 */ /* 0x000fe40000000f00 */
[----:B------:R-:W-:-:S02]  /*0bd0*/  MOV R27, R48 ;  /* 0x00000030001b7202 */ /* 0x000fc40000000f00 */
[----:B------:R-:W-:-:S07]  /*0be0*/  MOV R31, R32 ;  /* 0x00000020001f7202 */ /* 0x000fce0000000f00 */
.L_x_8:
[----:B------:R-:W-:Y:S05]  /*0bf0*/  BSYNC.RECONVERGENT B0 ;  /* 0x0000000000007941 */ /* 0x000fea0003800200 */
.L_x_7:
[----:B------:R0:W-:Y:S01]  /*0c00*/  STS [R24], R43 ;  /* 0x0000002b18007388 */ /* 0x0001e20000000800 */
[----:B------:R-:W-:Y:S03]  /*0c10*/  BSSY.RECONVERGENT B0, `(.L_x_9) ;  /* 0x0000053000007945 */ /* 0x000fe60003800200 */
[----:B------:R0:W-:Y:S04]  /*0c20*/  STS [R0], R45 ;  /* 0x0000002d00007388 */ /* 0x0001e80000000800 */
        /* <DEDUP_REMOVED lines=24> */
[----:B0-----:R-:W-:-:S03]  /*0db0*/  FADD R43, R40, -R43 ;  /* 0x8000002b282b7221 */ /* 0x001fc60000000000 */
[----:B------:R-:W0:Y:S01]  /*0dc0*/  LDS R40, [R24+0x780] ;  /* 0x0007800018287984 */ /* 0x000e220000000800 */
[----:B-1----:R-:W-:-:S03]  /*0dd0*/  FADD R45, R42, -R45 ;  /* 0x8000002d2a2d7221 */ /* 0x002fc60000000000 */
[----:B------:R-:W1:Y:S01]  /*0de0*/  LDS R42, [R0+0x780] ;  /* 0x00078000002a7984 */ /* 0x000e620000000800 */
[----:B--2---:R-:W-:-:S03]  /*0df0*/  FADD R47, R44, -R47 ;  /* 0x8000002f2c2f7221 */ /* 0x004fc60000000000 */
[----:B------:R-:W2:Y:S01]  /*0e00*/  LDS R44, [R24+0x980] ;  /* 0x00098000182c7984 */ /* 0x000ea20000000800 */
[----:B---3--:R-:W-:-:S03]  /*0e10*/  FADD R49, R46, -R49 ;  /* 0x800000312e317221 */ /* 0x008fc60000000000 */
[----:B------:R-:W3:Y:S01]  /*0e20*/  LDS R46, [R0+0x980] ;  /* 0x00098000002e7984 */ /* 0x000ee20000000800 */
[----:B----4-:R-:W-:-:S03]  /*0e30*/  FADD R51, R38, -R51 ;  /* 0x8000003326337221 */ /* 0x010fc60000000000 */
[----:B------:R-:W4:Y:S01]  /*0e40*/  LDS R38, [R24+0xb80] ;  /* 0x000b800018267984 */ /* 0x000f220000000800 */
[----:B-----5:R-:W-:-:S03]  /*0e50*/  FADD R53, R36, -R53 ;  /* 0x8000003524357221 */ /* 0x020fc60000000000 */
[----:B------:R-:W5:Y:S01]  /*0e60*/  LDS R36, [R0+0xb80] ;  /* 0x000b800000247984 */ /* 0x000f620000000800 */
[----:B------:R-:W-:-:S03]  /*0e70*/  FADD R28, R34, -R28 ;  /* 0x8000001c221c7221 */ /* 0x000fc60000000000 */
[----:B------:R-:W5:Y:S01]  /*0e80*/  LDS R34, [R24+0xd80] ;  /* 0x000d800018227984 */ /* 0x000f620000000800 */
[----:B------:R-:W-:-:S03]  /*0e90*/  FADD R30, R32, -R30 ;  /* 0x8000001e201e7221 */ /* 0x000fc60000000000 */
[----:B------:R-:W5:Y:S01]  /*0ea0*/  LDS R32, [R0+0xd80] ;  /* 0x000d800000207984 */ /* 0x000f620000000800 */
[----:B0-----:R-:W-:Y:S01]  /*0eb0*/  FADD R41, R40, -R41 ;  /* 0x8000002928297221 */ /* 0x001fe20000000000 */
[----:B-1----:R-:W-:Y:S01]  /*0ec0*/  FADD R39, R42, -R39 ;  /* 0x800000272a277221 */ /* 0x002fe20000000000 */
[----:B--2---:R-:W-:Y:S01]  /*0ed0*/  FADD R37, R44, -R37 ;  /* 0x800000252c257221 */ /* 0x004fe20000000000 */
[----:B---3--:R-:W-:Y:S01]  /*0ee0*/  FADD R35, R46, -R35 ;  /* 0x800000232e237221 */ /* 0x008fe20000000000 */
[----:B----4-:R-:W-:Y:S01]  /*0ef0*/  FADD R27, R38, -R27 ;  /* 0x8000001b261b7221 */ /* 0x010fe20000000000 */
[----:B-----5:R-:W-:Y:S01]  /*0f00*/  FADD R29, R36, -R29 ;  /* 0x8000001d241d7221 */ /* 0x020fe20000000000 */
[----:B------:R-:W-:Y:S01]  /*0f10*/  FADD R31, R34, -R31 ;  /* 0x8000001f221f7221 */ /* 0x000fe20000000000 */
[----:B------:R-:W-:Y:S01]  /*0f20*/  FADD R33, R32, -R33 ;  /* 0x8000002120217221 */ /* 0x000fe20000000000 */
[----:B------:R-:W-:Y:S06]  /*0f30*/  BRA `(.L_x_11) ;  /* 0x0000000000807947 */ /* 0x000fec0003800000 */
.L_x_10:
        /* <DEDUP_REMOVED lines=32> */
.L_x_11:
[----:B------:R-:W-:Y:S05]  /*1140*/  BSYNC.RECONVERGENT B0 ;  /* 0x0000000000007941 */ /* 0x000fea0003800200 */
.L_x_9:
[----:B------:R-:W-:Y:S01]  /*1150*/  LOP3.LUT P0, RZ, R25, 0x10, RZ, 0xc0, !PT ;  /* 0x0000001019ff7812 */ /* 0x000fe2000780c0ff */
[----:B------:R-:W-:-:S12]  /*1160*/  BSSY.RECONVERGENT B0, `(.L_x_12) ;  /* 0x0000032000007945 */ /* 0x000fd80003800200 */
[----:B------:R-:W-:Y:S05]  /*1170*/  @!P0 BRA `(.L_x_13) ;  /* 0x0000000000c08947 */ /* 0x000fea0003800000 */
[----:B------:R-:W-:-:S04]  /*1180*/  SHF.R.U32.HI R32, RZ, 0x2, R25 ;  /* 0x00000002ff207819 */ /* 0x000fc80000011619 */
[----:B------:R-:W-:-:S04]  /*1190*/  LOP3.LUT R32, R32, 0x10, RZ, 0xc0, !PT ;  /* 0x0000001020207812 */ /* 0x000fc800078ec0ff */
[----:B------:R-:W-:-:S04]  /*11a0*/  LOP3.LUT R32, R32, 0x20, R25, 0xf8, !PT ;  /* 0x0000002020207812 */ /* 0x000fc800078ef819 */
        /* <DEDUP_REMOVED lines=45> */
.L_x_13:
[----:B------:R-:W-:Y:S05]  /*1480*/  BSYNC.RECONVERGENT B0 ;  /* 0x0000000000007941 */ /* 0x000fea0003800200 */
.L_x_12:
        /* <DEDUP_REMOVED lines=52> */
.L_x_15:
        /* <DEDUP_REMOVED lines=32> */
.L_x_16:
[----:B------:R-:W-:Y:S05]  /*19d0*/  BSYNC.RECONVERGENT B0 ;  /* 0x0000000000007941 */ /* 0x000fea0003800200 */
.L_x_14:
[----:B------:R-:W-:Y:S01]  /*19e0*/  LOP3.LUT P0, RZ, R25, 0x8, RZ, 0xc0, !PT ;  /* 0x0000000819ff7812 */ /* 0x000fe2000780c0ff */
[----:B------:R-:W-:-:S12]  /*19f0*/  BSSY.RECONVERGENT B0, `(.L_x_17) ;  /* 0x0000035000007945 */ /* 0x000fd80003800200 */
[----:B------:R-:W-:Y:S05]  /*1a00*/  @!P0 BRA `(.L_x_18) ;  /* 0x0000000000cc8947 */ /* 0x000fea0003800000 */
[--C-:B------:R-:W-:Y:S02]  /*1a10*/  SHF.R.U32.HI R32, RZ, 0x3, R25.reuse ;  /* 0x00000003ff207819 */ /* 0x100fe40000011619 */
[----:B------:R-:W-:Y:S02]  /*1a20*/  SHF.R.U32.HI R36, RZ, 0x1, R25 ;  /* 0x00000001ff247819 */ /* 0x000fe40000011619 */
[----:B------:R-:W-:Y:S02]  /*1a30*/  LOP3.LUT R32, R32, 0x8, RZ, 0xc0, !PT ;  /* 0x0000000820207812 */ /* 0x000fe400078ec0ff */
[----:B------:R-:W-:Y:S02]  /*1a40*/  SHF.L.U32 R34, R25, 0x1, RZ ;  /* 0x0000000119227819 */ /* 0x000fe400000006ff */
[----:B------:R-:W-:-:S04]  /*1a50*/  LOP3.LUT R32, R32, 0x10, R36, 0xf8, !PT ;  /* 0x0000001020207812 */ /* 0x000fc800078ef824 */
        /* <DEDUP_REMOVED lines=46> */
.L_x_18:
[----:B------:R-:W-:Y:S05]  /*1d40*/  BSYNC.RECONVERGENT B0 ;  /* 0x0000000000007941 */ /* 0x000fea0003800200 */
.L_x_17:
        /* <DEDUP_REMOVED lines=52> */
.L_x_20:
        /* <DEDUP_REMOVED lines=32> */
.L_x_21:
[----:B------:R-:W-:Y:S05]  /*2290*/  BSYNC.RECONVERGENT B0 ;  /* 0x0000000000007941 */ /* 0x000fea0003800200 */
.L_x_19:
[----:B------:R-:W-:Y:S01]  /*22a0*/  LOP3.LUT P0, RZ, R25, 0x4, RZ, 0xc0, !PT ;  /* 0x0000000419ff7812 */ /* 0x000fe2000780c0ff */
[----:B------:R-:W-:-:S12]  /*22b0*/  BSSY.RECONVERGENT B0, `(.L_x_22) ;  /* 0x0000035000007945 */ /* 0x000fd80003800200 */
[----:B------:R-:W-:Y:S05]  /*22c0*/  @!P0 BRA `(.L_x_23) ;  /* 0x0000000000cc8947 */ /* 0x000fea0003800000 */
[----:B------:R-:W-:-:S04]  /*22d0*/  SHF.R.U32.HI R32, RZ, 0x4, R25 ;  /* 0x00000004ff207819 */ /* 0x000fc80000011619 */
[----:B------:R-:W-:-:S04]  /*22e0*/  LOP3.LUT R32, R32, 0x6, RZ, 0xc0, !PT ;  /* 0x0000000620207812 */ /* 0x000fc800078ec0ff */
[----:B------:R-:W-:-:S04]  /*22f0*/  LOP3.LUT R32, R32, 0x18, R25, 0xf8, !PT ;  /* 0x0000001820207812 */ /* 0x000fc800078ef819 */
[----:B------:R-:W-:-:S04]  /*2300*/  SHF.L.U32 R34, R32, 0x2, RZ ;  /* 0x0000000220227819 */ /* 0x000fc800000006ff */
        /* <DEDUP_REMOVED lines=47> */
.L_x_23:
[----:B------:R-:W-:Y:S05]  /*2600*/  BSYNC.RECONVERGENT B0 ;  /* 0x0000000000007941 */ /* 0x000fea0003800200 */
.L_x_22:
        /* <DEDUP_REMOVED lines=52> */
.L_x_25:
        /* <DEDUP_REMOVED lines=32> */
.L_x_26:
[----:B------:R-:W-:Y:S05]  /*2b50*/  BSYNC.RECONVERGENT B0 ;  /* 0x0000000000007941 */ /* 0x000fea0003800200 */
.L_x_24:
[----:B------:R-:W-:Y:S01]  /*2b60*/  LOP3.LUT P0, RZ, R25, 0x2, RZ, 0xc0, !PT ;  /* 0x0000000219ff7812 */ /* 0x000fe2000780c0ff */
[----:B------:R-:W-:-:S12]  /*2b70*/  BSSY.RECONVERGENT B0, `(.L_x_27) ;  /* 0x0000038000007945 */ /* 0x000fd80003800200 */
[----:B------:R-:W-:Y:S05]  /*2b80*/  @!P0 BRA `(.L_x_28) ;  /* 0x0000000000d88947 */ /* 0x000fea0003800000 */
[--C-:B------:R-:W-:Y:S02]  /*2b90*/  SHF.R.U32.HI R32, RZ, 0x5, R25.reuse ;  /* 0x00000005ff207819 */ /* 0x100fe40000011619 */
[----:B------:R-:W-:Y:S02]  /*2ba0*/  SHF.R.U32.HI R34, RZ, 0x1, R25 ;  /* 0x00000001ff227819 */ /* 0x000fe40000011619 */
[----:B------:R-:W-:-:S04]  /*2bb0*/  LOP3.LUT R32, R32, 0x3, RZ, 0xc0, !PT ;  /* 0x0000000320207812 */ /* 0x000fc800078ec0ff */
[----:B------:R-:W-:Y:S02]  /*2bc0*/  LOP3.LUT R32, R32, 0xc, R34, 0xf8, !PT ;  /* 0x0000000c20207812 */ /* 0x000fe400078ef822 */
[----:B------:R-:W-:Y:S02]  /*2bd0*/  SHF.L.U32 R34, R25, 0x3, RZ ;  /* 0x0000000319227819 */ /* 0x000fe400000006ff */
[C---:B------:R-:W-:Y:S02]  /*2be0*/  LOP3.LUT R36, R32.reuse, 0xa, RZ, 0xc0, !PT ;  /* 0x0000000a20247812 */ /* 0x040fe400078ec0ff */
        /* <DEDUP_REMOVED lines=48> */
.L_x_28:
[----:B------:R-:W-:Y:S05]  /*2ef0*/  BSYNC.RECONVERGENT B0 ;  /* 0x0000000000007941 */ /* 0x000fea0003800200 */
.L_x_27:
        /* <DEDUP_REMOVED lines=52> */
.L_x_30:
        /* <DEDUP_REMOVED lines=32> */
.L_x_31:
[----:B------:R-:W-:Y:S05]  /*3440*/  BSYNC.RECONVERGENT B0 ;  /* 0x0000000000007941 */ /* 0x000fea0003800200 */
.L_x_29:
[----:B------:R-:W-:Y:S01]  /*3450*/  LOP3.LUT R32, R25, 0x1, RZ, 0xc0, !PT ;  /* 0x0000000119207812 */ /* 0x000fe200078ec0ff */
[----:B------:R-:W-:Y:S03]  /*3460*/  BSSY.RECONVERGENT B0, `(.L_x_32) ;  /* 0x0000038000007945 */ /* 0x000fe60003800200 */
[----:B------:R-:W-:-:S13]  /*3470*/  ISETP.NE.U32.AND P0, PT, R32, 0x1, PT ;  /* 0x000000012000780c */ /* 0x000fda0003f05070 */
[----:B------:R-:W-:Y:S05]  /*3480*/  @P0 BRA `(.L_x_33) ;  /* 0x0000000000d40947 */ /* 0x000fea0003800000 */
[----:B------:R-:W-:-:S04]  /*3490*/  SHF.R.U32.HI R32, RZ, 0x4, R25 ;  /* 0x00000004ff207819 */ /* 0x000fc80000011619 */
[----:B------:R-:W-:Y:S02]  /*34a0*/  LOP3.LUT R34, R32, 0x6, RZ, 0xc0, !PT ;  /* 0x0000000620227812 */ /* 0x000fe400078ec0ff */
[----:B------:R-:W-:Y:S02]  /*34b0*/  SHF.L.U32 R32, R25, 0x4, RZ ;  /* 0x0000000419207819 */ /* 0x000fe400000006ff */
[----:B------:R-:W-:-:S04]  /*34c0*/  LOP3.LUT R34, R34, 0x18, R25, 0xf8, !PT ;  /* 0x0000001822227812 */ /* 0x000fc800078ef819 */
[----:B------:R-:W-:-:S04]  /*34d0*/  LOP3.LUT R32, R34, 0x60, R32, 0xf8, !PT ;  /* 0x0000006022207812 */ /* 0x000fc800078ef820 */
        /* <DEDUP_REMOVED lines=48> */
.L_x_33:
[----:B------:R-:W-:Y:S05]  /*37e0*/  BSYNC.RECONVERGENT B0 ;  /* 0x0000000000007941 */ /* 0x000fea0003800200 */
.L_x_32:
        /* <DEDUP_REMOVED lines=18> */
[----:B------:R-:W-:Y:S05]  /*3910*/  @P0 BRA `(.L_x_35) ;  /* 0x0000000000840947 */ /* 0x000fea0003800000 */
        /* <DEDUP_REMOVED lines=33> */
.L_x_35:
        /* <DEDUP_REMOVED lines=32> */
.L_x_36:
[----:B------:R-:W-:Y:S05]  /*3d30*/  BSYNC.RECONVERGENT B0 ;  /* 0x0000000000007941 */ /* 0x000fea0003800200 */
.L_x_34:
[----:B------:R-:W-:Y:S01]  /*3d40*/  SHF.R.U32.HI R32, RZ, 0x4, R25 ;  /* 0x00000004ff207819 */ /* 0x000fe20000011619 */
[----:B------:R-:W0:Y:S01]  /*3d50*/  S2UR UR6, SR_CgaCtaId ;  /* 0x00000000000679c3 */ /* 0x000e220000008800 */
[----:B------:R-:W-:Y:S01]  /*3d60*/  SHF.L.U32 R34, R25, 0x4, RZ ;  /* 0x0000000419227819 */ /* 0x000fe200000006ff */
[----:B------:R-:W-:Y:S01]  /*3d70*/  UMOV UR4, 0x400 ;  /* 0x0000040000047882 */ /* 0x000fe20000000000 */
[----:B------:R-:W-:-:S04]  /*3d80*/  LOP3.LUT R32, R32, 0xf, RZ, 0xc0, !PT ;  /* 0x0000000f20207812 */ /* 0x000fc800078ec0ff */
[----:B------:R-:W-:-:S04]  /*3d90*/  LOP3.LUT R32, R32, 0x30f0, R34, 0xf8, !PT ;  /* 0x000030f020207812 */ /* 0x000fc800078ef822 */
[----:B------:R-:W-:Y:S02]  /*3da0*/  SHF.R.U32.HI R34, RZ, 0x2, R32 ;  /* 0x00000002ff227819 */ /* 0x000fe40000011620 */
[----:B------:R-:W-:Y:S02]  /*3db0*/  SHF.L.U32 R32, R32, 0x2, RZ ;  /* 0x0000000220207819 */ /* 0x000fe400000006ff */
[----:B------:R-:W-:-:S04]  /*3dc0*/  LOP3.LUT R34, R34, 0x33, RZ, 0xc0, !PT ;  /* 0x0000003322227812 */ /* 0x000fc800078ec0ff */
[----:B------:R-:W-:-:S04]  /*3dd0*/  LOP3.LUT R32, R34, 0xc0cc, R32, 0xf8, !PT ;  /* 0x0000c0cc22207812 */ /* 0x000fc800078ef820 */
[----:B------:R-:W-:Y:S01]  /*3de0*/  SHF.R.U32.HI R34, RZ, 0x2, R32 ;  /* 0x00000002ff227819 */ /* 0x000fe20000011620 */
[----:B0-----:R-:W-:-:S03]  /*3df0*/  ULEA UR4, UR6, UR4, 0x18 ;  /* 0x0000000406047291 */ /* 0x001fc6000f8ec0ff */
[----:B------:R-:W-:-:S04]  /*3e00*/  LOP3.LUT R34, R34, 0x202a, RZ, 0xc0, !PT ;  /* 0x0000202a22227812 */ /* 0x000fc800078ec0ff */
[----:B------:R-:W-:-:S04]  /*3e10*/  LOP3.LUT R34, R34, 0x4055, R32, 0xf8, !PT ;  /* 0x0000405522227812 */ /* 0x000fc800078ef820 */
[C---:B------:R-:W-:Y:S01]  /*3e20*/  LEA R36, R34.reuse, UR4, 0x2 ;  /* 0x0000000422247c11 */ /* 0x040fe2000f8e10ff */
[----:B------:R-:W0:Y:S01]  /*3e30*/  LDCU UR4, c[0x0][0x360] ;  /* 0x00006c00ff0477ac */ /* 0x000e220008000800 */
[----:B------:R-:W-:-:S03]  /*3e40*/  LEA R38, R34, UR5, 0x2 ;  /* 0x0000000522267c11 */ /* 0x000fc6000f8e10ff */
[----:B------:R-:W-:Y:S04]  /*3e50*/  STS [R36], R43 ;  /* 0x0000002b24007388 */ /* 0x000fe80000000800 */
[----:B------:R-:W-:Y:S04]  /*3e60*/  STS [R38], R45 ;  /* 0x0000002d26007388 */ /* 0x000fe80000000800 */
[----:B------:R-:W-:Y:S04]  /*3e70*/  STS [R36+0x200], R47 ;  /* 0x0002002f24007388 */ /* 0x000fe80000000800 */
[----:B------:R-:W-:Y:S01]  /*3e80*/  STS [R38+0x200], R49 ;  /* 0x0002003126007388 */ /* 0x000fe20000000800 */
[----:B0-----:R-:W-:-:S03]  /*3e90*/  IMAD R26, R26, UR4, RZ ;  /* 0x000000041a1a7c24 */ /* 0x001fc6000f8e02ff */
[----:B------:R-:W-:Y:S02]  /*3ea0*/  STS [R36+0x400], R51 ;  /* 0x0004003324007388 */ /* 0x000fe40000000800 */
[----:B------:R-:W-:Y:S02]  /*3eb0*/  LEA R25, R26, R25, 0x3 ;  /* 0x000000191a197211 */ /* 0x000fe400078e18ff */
[----:B------:R-:W-:Y:S04]  /*3ec0*/  STS [R38+0x400], R53 ;  /* 0x0004003526007388 */ /* 0x000fe80000000800 */
[----:B------:R-:W-:Y:S04]  /*3ed0*/  STS [R36+0x600], R28 ;  /* 0x0006001c24007388 */ /* 0x000fe80000000800 */
[----:B------:R-:W-:Y:S04]  /*3ee0*/  STS [R38+0x600], R30 ;  /* 0x0006001e26007388 */ /* 0x000fe80000000800 */
[----:B------:R-:W-:Y:S04]  /*3ef0*/  STS [R36+0x800], R41 ;  /* 0x0008002924007388 */ /* 0x000fe80000000800 */
[----:B------:R-:W-:Y:S04]  /*3f00*/  STS [R38+0x800], R39 ;  /* 0x0008002726007388 */ /* 0x000fe80000000800 */
[----:B------:R-:W-:Y:S04]  /*3f10*/  STS [R36+0xa00], R37 ;  /* 0x000a002524007388 */ /* 0x000fe80000000800 */
[----:B------:R-:W-:Y:S04]  /*3f20*/  STS [R38+0xa00], R35 ;  /* 0x000a002326007388 */ /* 0x000fe80000000800 */
[----:B------:R0:W-:Y:S04]  /*3f30*/  STS [R36+0xc00], R27 ;  /* 0x000c001b24007388 */ /* 0x0001e80000000800 */
[----:B------:R-:W-:Y:S04]  /*3f40*/  STS [R38+0xc00], R29 ;  /* 0x000c001d26007388 */ /* 0x000fe80000000800 */
[----:B------:R1:W-:Y:S01]  /*3f50*/  STS [R36+0xe00], R31 ;  /* 0x000e001f24007388 */ /* 0x0003e20000000800 */
[----:B0-----:R-:W-:-:S03]  /*3f60*/  IMAD.WIDE.U32 R26, R25, 0x4, R22 ;  /* 0x00000004191a7825 */ /* 0x001fc600078e0016 */
[----:B------:R-:W-:Y:S01]  /*3f70*/  STS [R38+0xe00], R33 ;  /* 0x000e002126007388 */ /* 0x000fe20000000800 */
[----:B------:R-:W-:Y:S01]  /*3f80*/  BAR.SYNC.DEFER_BLOCKING 0x0 ;  /* 0x0000000000007b1d */ /* 0x000fe20000010000 */
[----:B-1----:R-:W-:-:S04]  /*3f90*/  IADD3 R31, PT, PT, R25, UR4, RZ ;  /* 0x00000004191f7c10 */ /* 0x002fc8000fffe0ff */
[C---:B------:R-:W-:Y:S01]  /*3fa0*/  IADD3 R30, PT, PT, R31.reuse, UR4, RZ ;  /* 0x000000041f1e7c10 */ /* 0x040fe2000fffe0ff */
[----:B------:R-:W-:-:S03]  /*3fb0*/  IMAD.WIDE.U32 R28, R31, 0x4, R22 ;  /* 0x000000041f1c7825 */ /* 0x000fc600078e0016 */
[C---:B------:R-:W-:Y:S01]  /*3fc0*/  IADD3 R42, PT, PT, R30.reuse, UR4, RZ ;  /* 0x000000041e2a7c10 */ /* 0x040fe2000fffe0ff */
[----:B------:R-:W-:Y:S01]  /*3fd0*/  IMAD.WIDE.U32 R22, R30, 0x4, R22 ;  /* 0x000000041e167825 */ /* 0x000fe200078e0016 */
[----:B------:R-:W0:Y:S04]  /*3fe0*/  LDS R40, [R24] ;  /* 0x0000000018287984 */ /* 0x000e280000000800 */
[----:B------:R-:W1:Y:S04]  /*3ff0*/  LDS R47, [R0] ;  /* 0x00000000002f7984 */ /* 0x000e680000000800 */
[----:B------:R-:W2:Y:S04]  /*4000*/  LDS R34, [R24+0x200] ;  /* 0x0002000018227984 */ /* 0x000ea80000000800 */
[----:B------:R-:W3:Y:S04]  /*4010*/  LDS R32, [R0+0x200] ;  /* 0x0002000000207984 */ /* 0x000ee80000000800 */
[----:B------:R-:W4:Y:S04]  /*4020*/  LDS R53, [R24+0x400] ;  /* 0x0004000018357984 */ /* 0x000f280000000800 */
[----:B------:R-:W5:Y:S04]  /*4030*/  LDS R51, [R0+0x400] ;  /* 0x0004000000337984 */ /* 0x000f680000000800 */
        /* <DEDUP_REMOVED lines=10> */
[----:B0-----:R0:W-:Y:S02]  /*40e0*/  STG.E desc[UR8][R26.64], R40 ;  /* 0x000000281a007986 */ /* 0x0011e4000c101908 */
[----:B0-----:R-:W-:-:S04]  /*40f0*/  IMAD.WIDE.U32 R26, R25, 0x4, R20 ;  /* 0x00000004191a7825 */ /* 0x001fc800078e0014 */
[--C-:B------:R-:W-:Y:S01]  /*4100*/  IMAD.WIDE.U32 R24, R31, 0x4, R20.reuse ;  /* 0x000000041f187825 */ /* 0x100fe200078e0014 */
[----:B-1----:R-:W-:Y:S03]  /*4110*/  STG.E desc[UR8][R26.64], R47 ;  /* 0x0000002f1a007986 */ /* 0x002fe6000c101908 */
[--C-:B------:R-:W-:Y:S01]  /*4120*/  IMAD.WIDE.U32 R30, R30, 0x4, R20.reuse ;  /* 0x000000041e1e7825 */ /* 0x100fe200078e0014 */
[----:B--2---:R-:W-:Y:S03]  /*4130*/  STG.E desc[UR8][R28.64], R34 ;  /* 0x000000221c007986 */ /* 0x004fe6000c101908 */
[----:B------:R-:W-:Y:S01]  /*4140*/  IMAD.WIDE.U32 R20, R42, 0x4, R20 ;  /* 0x000000042a147825 */ /* 0x000fe200078e0014 */
[----:B---3--:R-:W-:Y:S04]  /*4150*/  STG.E desc[UR8][R24.64], R32 ;  /* 0x0000002018007986 */ /* 0x008fe8000c101908 */
[----:B----4-:R-:W-:Y:S04]  /*4160*/  STG.E desc[UR8][R22.64], R53 ;  /* 0x0000003516007986 */ /* 0x010fe8000c101908 */
[----:B-----5:R-:W-:Y:S04]  /*4170*/  STG.E desc[UR8][R30.64], R51 ;  /* 0x000000331e007986 */ /* 0x020fe8000c101908 */
[----:B------:R-:W-:Y:S04]  /*4180*/  STG.E desc[UR8][R18.64], R49 ;  /* 0x0000003112007986 */ /* 0x000fe8000c101908 */
        /* <DEDUP_REMOVED lines=8> */
[----:B------:R-:W-:Y:S01]  /*4210*/  STG.E desc[UR8][R2.64], R38 ;  /* 0x0000002602007986 */ /* 0x000fe2000c101908 */
[----:B------:R-:W-:Y:S05]  /*4220*/  EXIT ;  /* 0x000000000000794d */ /* 0x000fea0003800000 */
.L_x_37:
        /* <DEDUP_REMOVED lines=13> */
.L_x_42:


//--------------------- .nv.shared._Z20transposeDiagonal_xzPfS_i --------------------------
	.section	.nv.shared._Z20transposeDiagonal_xzPfS_i,"aw",@nobits
	.sectionflags	@""
	.align	4
.nv.shared._Z20transposeDiagonal_xzPfS_i:
	.zero		2112


//--------------------- .nv.shared.reserved.0     --------------------------
	.section	.nv.shared.reserved.0,"aw",@nobits
	.weak		__nv_reservedSMEM_offset_0_alias
	.size		__nv_reservedSMEM_offset_0_alias, 0, 64
	.other		__nv_reservedSMEM_offset_0_alias,@"STO_CUDA_RESERVED_SHARED STV_DEFAULT"
__nv_reservedSMEM_offset_0_alias:
	.zero		0
	.zero		64


//--------------------- .nv.shared._Z20transposeDiagonal_xyPfS_i --------------------------
	.section	.nv.shared._Z20transposeDiagonal_xyPfS_i,"aw",@nobits
	.sectionflags	@""
	.align	4
.nv.shared._Z20transposeDiagonal_xyPfS_i:
	.zero		2112


//--------------------- .nv.shared._Z20transposeDiagonal_xzPfS_S_S_i --------------------------
	.section	.nv.shared._Z20transposeDiagonal_xzPfS_S_S_i,"aw",@nobits
	.sectionflags	@""
	.align	4
.nv.shared._Z20transposeDiagonal_xzPfS_S_S_i:
	.zero		2112


//--------------------- .nv.shared._Z20transposeDiagonal_xyPfS_S_S_i --------------------------
	.section	.nv.shared._Z20transposeDiagonal_xyPfS_S_S_i,"aw",@nobits
	.sectionflags	@""
	.align	4
.nv.shared._Z20transposeDiagonal_xyPfS_S_S_i:
	.zero		2112


//--------------------- .nv.shared._Z5FFT1DPfS_   --------------------------
	.section	.nv.shared._Z5FFT1DPfS_,"aw",@nobits
	.sectionflags	@""
	.align	4
.nv.shared._Z5FFT1DPfS_:
	.zero		9216


//--------------------- .nv.constant0._Z20transposeDiagonal_xzPfS_i --------------------------
	.section	.nv.constant0._Z20transposeDiagonal_xzPfS_i,"a",@progbits
	.sectionflags	@""
	.align	4
.nv.constant0._Z20transposeDiagonal_xzPfS_i:
	.zero		916


//--------------------- .nv.constant0._Z20transposeDiagonal_xyPfS_i --------------------------
	.section	.nv.constant0._Z20transposeDiagonal_xyPfS_i,"a",@progbits
	.sectionflags	@""
	.align	4
.nv.constant0._Z20transposeDiagonal_xyPfS_i:
	.zero		916


//--------------------- .nv.constant0._Z20transposeDiagonal_xzPfS_S_S_i --------------------------
	.section	.nv.constant0._Z20transposeDiagonal_xzPfS_S_S_i,"a",@progbits
	.sectionflags	@""
	.align	4
.nv.constant0._Z20transposeDiagonal_xzPfS_S_S_i:
	.zero		932


//--------------------- .nv.constant0._Z20transposeDiagonal_xyPfS_S_S_i --------------------------
	.section	.nv.constant0._Z20transposeDiagonal_xyPfS_S_S_i,"a",@progbits
	.sectionflags	@""
	.align	4
.nv.constant0._Z20transposeDiagonal_xyPfS_S_S_i:
	.zero		932


//--------------------- .nv.constant0._Z5FFT1DPfS_ --------------------------
	.section	.nv.constant0._Z5FFT1DPfS_,"a",@progbits
	.sectionflags	@""
	.align	4
.nv.constant0._Z5FFT1DPfS_:
	.zero		912


//--------------------- SYMBOLS --------------------------

	.type		.nv.reservedSmem.offset0,@object
	.size		.nv.reservedSmem.offset0,0x4
	.type		.nv.reservedSmem.cap,@object
	.size		.nv.reservedSmem.cap,0x4
